	.target	sm_100a

	.elftype	@"ET_EXEC"


//--------------------- .note.nv.tkinfo           --------------------------
	.section	.note.nv.tkinfo,"",@"SHT_NOTE"
	.sectionflags	@"SHF_NOTE_NV_TKINFO"
	.tkinfo
        /*0018*/ 	.word	0x00000002
        /*0030*/ 	.string	""
        /*0030*/ 	.string	"ptxas"
        /*0030*/ 	.string	"Cuda compilation tools, release 13.0, V13.0.88"
        /*0030*/ 	.string	"Build cuda_13.0.r13.0/compiler.36424714_0"
        /*0030*/ 	.string	"-arch sm_100a -m 64 "



//--------------------- .note.nv.cuinfo           --------------------------
	.section	.note.nv.cuinfo,"",@"SHT_NOTE"
	.sectionflags	@"SHF_NOTE_NV_CUINFO"
        /*0018*/ 	.short	0x0002
        /*001a*/ 	.short	0x0064
        /*001c*/ 	.short	0x0082
	.zero		2


//--------------------- .nv.info                  --------------------------
	.section	.nv.info,"",@"SHT_CUDA_INFO"
	.align	4


	//----- nvinfo : EIATTR_REGCOUNT
	.align		4
        /*0000*/ 	.byte	0x04, 0x2f
        /*0002*/ 	.short	(.L_20 - .L_19)
	.align		4
.L_19:
        /*0004*/ 	.word	index@(_ZN7cutlass13device_kernelINS_4gemm6kernel13GemmUniversalIN4cute5tupleIJiiiiEEENS1_10collective13CollectiveMmaINS1_35MainloopSm100TmaUmmaWarpSpecializedILi14ELi2ELi2ENS5_IJNS4_1CILi1EEESB_SB_EEEEENS5_IJNSA_ILi128EEENSA_ILi256EEENSA_ILi32EEEEEENS_12float_e5m2_tENS5_IJSB_llEEENS_12float_e4m3_tENS5_IJlSB_lEEENS4_8TiledMMAINS4_8MMA_AtomIJNS4_10MMA_TraitsINS4_19SM100_MMA_F8F6F4_SSEJSI_SK_fSE_SF_NS4_17integral_constantINS4_4UMMA5MajorELSS_1EEENSQ_ISS_LSS_0EEENSQ_INSR_7ScaleInELSV_0EEESW_EEEEEENS4_6LayoutISC_NS5_IJNSA_ILi0EEES10_S10_EEEEENS5_IJNS4_10UnderscoreES13_S13_EEEEENS4_13SM90_TMA_LOADENS4_14ComposedLayoutINS4_7SwizzleILi3ELi4ELi3EEENS4_18smem_ptr_flag_bitsILi8EEENSZ_INS5_IJSE_NSA_ILi8EEEEEENS5_IJSB_SE_EEEEEEEvNS4_8identityES16_NS17_INS18_ILi1ELi4ELi3EEES1B_NSZ_INS5_IJS1C_SG_EEENS5_IJSG_SB_EEEEEEEvS1H_EENS_8epilogue10collective18CollectiveEpilogueINS1O_23Sm100TmaWarpSpecializedILi4ELi2ELi64ELb0ELb0EEEJSH_NS5_IJNSZ_ISE_SB_EENSZ_INSA_ILi64EEESB_EEEEESI_SL_SI_SL_NS1O_6fusion15FusionCallbacksIS1S_NS1X_17LinearCombinationISI_fSI_fLNS_15FloatRoundStyleE2EEESH_S1W_JEEENS4_5SM1004TMEM4LOAD26SM100_TMEM_LOAD_32dp32b64xES16_NS17_INS18_ILi2ELi4ELi3EEES1B_NSZ_INS5_IJS1C_S1U_EEENS5_IJS1U_SB_EEEEEEENS4_39AutoVectorizingCopyWithAssumedAlignmentILi128EEENS4_14SM90_TMA_STOREES2B_S2D_S2D_EEEvvEEEEvNT_6ParamsE)
        /*0008*/ 	.word	0x000000e0


	//----- nvinfo : EIATTR_FRAME_SIZE
	.align		4
.L_20:
        /*000c*/ 	.byte	0x04, 0x11
        /*000e*/ 	.short	(.L_22 - .L_21)
	.align		4
.L_21:
        /*0010*/ 	.word	index@($__internal_2_$__cuda_sm10x_tcgen05_guardrail_trap_unallocated_columns_being_dealloced)
        /*0014*/ 	.word	0x00000000


	//----- nvinfo : EIATTR_FRAME_SIZE
	.align		4
.L_22:
        /*0018*/ 	.byte	0x04, 0x11
        /*001a*/ 	.short	(.L_24 - .L_23)
	.align		4
.L_23:
        /*001c*/ 	.word	index@($__internal_1_$__cuda_sm10x_tcgen05_guardrail_trap_phase_invalid_during_alloc)
        /*0020*/ 	.word	0x00000000


	//----- nvinfo : EIATTR_FRAME_SIZE
	.align		4
.L_24:
        /*0024*/ 	.byte	0x04, 0x11
        /*0026*/ 	.short	(.L_26 - .L_25)
	.align		4
.L_25:
        /*0028*/ 	.word	index@($__internal_0_$__cuda_sm10x_tcgen05_guardrail_trap_col_being_dealloced_not_returned_by_alloc)
        /*002c*/ 	.word	0x00000000


	//----- nvinfo : EIATTR_FRAME_SIZE
	.align		4
.L_26:
        /*0030*/ 	.byte	0x04, 0x11
        /*0032*/ 	.short	(.L_28 - .L_27)
	.align		4
.L_27:
        /*0034*/ 	.word	index@(_ZN7cutlass13device_kernelINS_4gemm6kernel13GemmUniversalIN4cute5tupleIJiiiiEEENS1_10collective13CollectiveMmaINS1_35MainloopSm100TmaUmmaWarpSpecializedILi14ELi2ELi2ENS5_IJNS4_1CILi1EEESB_SB_EEEEENS5_IJNSA_ILi128EEENSA_ILi256EEENSA_ILi32EEEEEENS_12float_e5m2_tENS5_IJSB_llEEENS_12float_e4m3_tENS5_IJlSB_lEEENS4_8TiledMMAINS4_8MMA_AtomIJNS4_10MMA_TraitsINS4_19SM100_MMA_F8F6F4_SSEJSI_SK_fSE_SF_NS4_17integral_constantINS4_4UMMA5MajorELSS_1EEENSQ_ISS_LSS_0EEENSQ_INSR_7ScaleInELSV_0EEESW_EEEEEENS4_6LayoutISC_NS5_IJNSA_ILi0EEES10_S10_EEEEENS5_IJNS4_10UnderscoreES13_S13_EEEEENS4_13SM90_TMA_LOADENS4_14ComposedLayoutINS4_7SwizzleILi3ELi4ELi3EEENS4_18smem_ptr_flag_bitsILi8EEENSZ_INS5_IJSE_NSA_ILi8EEEEEENS5_IJSB_SE_EEEEEEEvNS4_8identityES16_NS17_INS18_ILi1ELi4ELi3EEES1B_NSZ_INS5_IJS1C_SG_EEENS5_IJSG_SB_EEEEEEEvS1H_EENS_8epilogue10collective18CollectiveEpilogueINS1O_23Sm100TmaWarpSpecializedILi4ELi2ELi64ELb0ELb0EEEJSH_NS5_IJNSZ_ISE_SB_EENSZ_INSA_ILi64EEESB_EEEEESI_SL_SI_SL_NS1O_6fusion15FusionCallbacksIS1S_NS1X_17LinearCombinationISI_fSI_fLNS_15FloatRoundStyleE2EEESH_S1W_JEEENS4_5SM1004TMEM4LOAD26SM100_TMEM_LOAD_32dp32b64xES16_NS17_INS18_ILi2ELi4ELi3EEES1B_NSZ_INS5_IJS1C_S1U_EEENS5_IJS1U_SB_EEEEEEENS4_39AutoVectorizingCopyWithAssumedAlignmentILi128EEENS4_14SM90_TMA_STOREES2B_S2D_S2D_EEEvvEEEEvNT_6ParamsE)
        /*0038*/ 	.word	0x00000000


	//----- nvinfo : EIATTR_MIN_STACK_SIZE
	.align		4
.L_28:
        /*003c*/ 	.byte	0x04, 0x12
        /*003e*/ 	.short	(.L_30 - .L_29)
	.align		4
.L_29:
        /*0040*/ 	.word	index@(_ZN7cutlass13device_kernelINS_4gemm6kernel13GemmUniversalIN4cute5tupleIJiiiiEEENS1_10collective13CollectiveMmaINS1_35MainloopSm100TmaUmmaWarpSpecializedILi14ELi2ELi2ENS5_IJNS4_1CILi1EEESB_SB_EEEEENS5_IJNSA_ILi128EEENSA_ILi256EEENSA_ILi32EEEEEENS_12float_e5m2_tENS5_IJSB_llEEENS_12float_e4m3_tENS5_IJlSB_lEEENS4_8TiledMMAINS4_8MMA_AtomIJNS4_10MMA_TraitsINS4_19SM100_MMA_F8F6F4_SSEJSI_SK_fSE_SF_NS4_17integral_constantINS4_4UMMA5MajorELSS_1EEENSQ_ISS_LSS_0EEENSQ_INSR_7ScaleInELSV_0EEESW_EEEEEENS4_6LayoutISC_NS5_IJNSA_ILi0EEES10_S10_EEEEENS5_IJNS4_10UnderscoreES13_S13_EEEEENS4_13SM90_TMA_LOADENS4_14ComposedLayoutINS4_7SwizzleILi3ELi4ELi3EEENS4_18smem_ptr_flag_bitsILi8EEENSZ_INS5_IJSE_NSA_ILi8EEEEEENS5_IJSB_SE_EEEEEEEvNS4_8identityES16_NS17_INS18_ILi1ELi4ELi3EEES1B_NSZ_INS5_IJS1C_SG_EEENS5_IJSG_SB_EEEEEEEvS1H_EENS_8epilogue10collective18CollectiveEpilogueINS1O_23Sm100TmaWarpSpecializedILi4ELi2ELi64ELb0ELb0EEEJSH_NS5_IJNSZ_ISE_SB_EENSZ_INSA_ILi64EEESB_EEEEESI_SL_SI_SL_NS1O_6fusion15FusionCallbacksIS1S_NS1X_17LinearCombinationISI_fSI_fLNS_15FloatRoundStyleE2EEESH_S1W_JEEENS4_5SM1004TMEM4LOAD26SM100_TMEM_LOAD_32dp32b64xES16_NS17_INS18_ILi2ELi4ELi3EEES1B_NSZ_INS5_IJS1C_S1U_EEENS5_IJS1U_SB_EEEEEEENS4_39AutoVectorizingCopyWithAssumedAlignmentILi128EEENS4_14SM90_TMA_STOREES2B_S2D_S2D_EEEvvEEEEvNT_6ParamsE)
        /*0044*/ 	.word	0x00000000
.L_30:


//--------------------- .nv.compat                --------------------------
	.section	.nv.compat,"",@"SHT_CUDA_COMPAT_INFO"
	.align	4
        /*0000*/ 	.byte	0x02, 0x09, 0x01, 0x00, 0x02, 0x02, 0x02, 0x00, 0x02, 0x05, 0x05, 0x00, 0x03, 0x07, 0x01, 0x01
        /*0010*/ 	.byte	0x02, 0x03, 0x01, 0x00, 0x02, 0x06, 0x01, 0x00, 0x04, 0x0b, 0x08, 0x00, 0x09, 0x00, 0x00, 0x00
        /*0020*/ 	.byte	0x00, 0x00, 0x00, 0x00


//--------------------- .nv.info._ZN7cutlass13device_kernelINS_4gemm6kernel13GemmUniversalIN4cute5tupleIJiiiiEEENS1_10collective13CollectiveMmaINS1_35MainloopSm100TmaUmmaWarpSpecializedILi14ELi2ELi2ENS5_IJNS4_1CILi1EEESB_SB_EEEEENS5_IJNSA_ILi128EEENSA_ILi256EEENSA_ILi32EEEEEENS_12float_e5m2_tENS5_IJSB_llEEENS_12float_e4m3_tENS5_IJlSB_lEEENS4_8TiledMMAINS4_8MMA_AtomIJNS4_10MMA_TraitsINS4_19SM100_MMA_F8F6F4_SSEJSI_SK_fSE_SF_NS4_17integral_constantINS4_4UMMA5MajorELSS_1EEENSQ_ISS_LSS_0EEENSQ_INSR_7ScaleInELSV_0EEESW_EEEEEENS4_6LayoutISC_NS5_IJNSA_ILi0EEES10_S10_EEEEENS5_IJNS4_10UnderscoreES13_S13_EEEEENS4_13SM90_TMA_LOADENS4_14ComposedLayoutINS4_7SwizzleILi3ELi4ELi3EEENS4_18smem_ptr_flag_bitsILi8EEENSZ_INS5_IJSE_NSA_ILi8EEEEEENS5_IJSB_SE_EEEEEEEvNS4_8identityES16_NS17_INS18_ILi1ELi4ELi3EEES1B_NSZ_INS5_IJS1C_SG_EEENS5_IJSG_SB_EEEEEEEvS1H_EENS_8epilogue10collective18CollectiveEpilogueINS1O_23Sm100TmaWarpSpecializedILi4ELi2ELi64ELb0ELb0EEEJSH_NS5_IJNSZ_ISE_SB_EENSZ_INSA_ILi64EEESB_EEEEESI_SL_SI_SL_NS1O_6fusion15FusionCallbacksIS1S_NS1X_17LinearCombinationISI_fSI_fLNS_15FloatRoundStyleE2EEESH_S1W_JEEENS4_5SM1004TMEM4LOAD26SM100_TMEM_LOAD_32dp32b64xES16_NS17_INS18_ILi2ELi4ELi3EEES1B_NSZ_INS5_IJS1C_S1U_EEENS5_IJS1U_SB_EEEEEEENS4_39AutoVectorizingCopyWithAssumedAlignmentILi128EEENS4_14SM90_TMA_STOREES2B_S2D_S2D_EEEvvEEEEvNT_6ParamsE --------------------------
	.section	.nv.info._ZN7cutlass13device_kernelINS_4gemm6kernel13GemmUniversalIN4cute5tupleIJiiiiEEENS1_10collective13CollectiveMmaINS1_35MainloopSm100TmaUmmaWarpSpecializedILi14ELi2ELi2ENS5_IJNS4_1CILi1EEESB_SB_EEEEENS5_IJNSA_ILi128EEENSA_ILi256EEENSA_ILi32EEEEEENS_12float_e5m2_tENS5_IJSB_llEEENS_12float_e4m3_tENS5_IJlSB_lEEENS4_8TiledMMAINS4_8MMA_AtomIJNS4_10MMA_TraitsINS4_19SM100_MMA_F8F6F4_SSEJSI_SK_fSE_SF_NS4_17integral_constantINS4_4UMMA5MajorELSS_1EEENSQ_ISS_LSS_0EEENSQ_INSR_7ScaleInELSV_0EEESW_EEEEEENS4_6LayoutISC_NS5_IJNSA_ILi0EEES10_S10_EEEEENS5_IJNS4_10UnderscoreES13_S13_EEEEENS4_13SM90_TMA_LOADENS4_14ComposedLayoutINS4_7SwizzleILi3ELi4ELi3EEENS4_18smem_ptr_flag_bitsILi8EEENSZ_INS5_IJSE_NSA_ILi8EEEEEENS5_IJSB_SE_EEEEEEEvNS4_8identityES16_NS17_INS18_ILi1ELi4ELi3EEES1B_NSZ_INS5_IJS1C_SG_EEENS5_IJSG_SB_EEEEEEEvS1H_EENS_8epilogue10collective18CollectiveEpilogueINS1O_23Sm100TmaWarpSpecializedILi4ELi2ELi64ELb0ELb0EEEJSH_NS5_IJNSZ_ISE_SB_EENSZ_INSA_ILi64EEESB_EEEEESI_SL_SI_SL_NS1O_6fusion15FusionCallbacksIS1S_NS1X_17LinearCombinationISI_fSI_fLNS_15FloatRoundStyleE2EEESH_S1W_JEEENS4_5SM1004TMEM4LOAD26SM100_TMEM_LOAD_32dp32b64xES16_NS17_INS18_ILi2ELi4ELi3EEES1B_NSZ_INS5_IJS1C_S1U_EEENS5_IJS1U_SB_EEEEEEENS4_39AutoVectorizingCopyWithAssumedAlignmentILi128EEENS4_14SM90_TMA_STOREES2B_S2D_S2D_EEEvvEEEEvNT_6ParamsE,"",@"SHT_CUDA_INFO"
	.sectionflags	@""
	.align	4


	//----- nvinfo : EIATTR_CUDA_API_VERSION
	.align		4
        /*0000*/ 	.byte	0x04, 0x37
        /*0002*/ 	.short	(.L_32 - .L_31)
.L_31:
        /*0004*/ 	.word	0x00000082


	//----- nvinfo : EIATTR_KPARAM_INFO
	.align		4
.L_32:
        /*0008*/ 	.byte	0x04, 0x17
        /*000a*/ 	.short	(.L_34 - .L_33)
.L_33:
        /*000c*/ 	.word	0x00000000
        /*0010*/ 	.short	0x0000
        /*0012*/ 	.short	0x0000
        /*0014*/ 	.byte	0x00, 0xf0, 0x01, 0x20


	//----- nvinfo : EIATTR_AT_ENTRY_FRAGMENTS
	.align		4
.L_34:
        /*0018*/ 	.byte	0x04, 0x4f
        /*001a*/ 	.short	(.L_36 - .L_35)


	//   ....[0]....
.L_35:
        /*001c*/ 	.word	0x00000006


	//----- nvinfo : EIATTR_RESERVED_SMEM_USED
	.align		4
.L_36:
        /*0020*/ 	.byte	0x01, 0x41
	.zero		2


	//----- nvinfo : EIATTR_SPARSE_MMA_MASK
	.align		4
        /*0024*/ 	.byte	0x03, 0x50
        /*0026*/ 	.short	0x0000


	//----- nvinfo : EIATTR_TCGEN05_1CTA_USED
	.align		4
        /*0028*/ 	.byte	0x01, 0x51
	.zero		2


	//----- nvinfo : EIATTR_MAXREG_COUNT
	.align		4
        /*002c*/ 	.byte	0x03, 0x1b
        /*002e*/ 	.short	0x00ff


	//----- nvinfo : EIATTR_NUM_BARRIERS
	.align		4
        /*0030*/ 	.byte	0x02, 0x4c
        /*0032*/ 	.byte	0x07
	.zero		1


	//----- nvinfo : EIATTR_EXTERNS
	.align		4
        /*0034*/ 	.byte	0x04, 0x0f
        /*0036*/ 	.short	(.L_38 - .L_37)


	//   ....[0]....
	.align		4
.L_37:
        /*0038*/ 	.word	index@(__assertfail)


	//----- nvinfo : EIATTR_MERCURY_ISA_VERSION
	.align		4
.L_38:
        /*003c*/ 	.byte	0x03, 0x5f
        /*003e*/ 	.short	0x0101


	//----- nvinfo : EIATTR_INT_WARP_WIDE_INSTR_OFFSETS
	.align		4
        /*0040*/ 	.byte	0x04, 0x31
        /*0042*/ 	.short	(.L_40 - .L_39)


	//   ....[0]....
.L_39:
        /*0044*/ 	.word	0x00001f10


	//   ....[1]....
        /*0048*/ 	.word	0x00003c90


	//   ....[2]....
        /*004c*/ 	.word	0x00003cb0


	//   ....[3]....
        /*0050*/ 	.word	0x00003ce0


	//   ....[4]....
        /*0054*/ 	.word	0x00004620


	//   ....[5]....
        /*0058*/ 	.word	0x00004690


	//   ....[6]....
        /*005c*/ 	.word	0x00004770


	//   ....[7]....
        /*0060*/ 	.word	0x000047f0


	//   ....[8]....
        /*0064*/ 	.word	0x00004900


	//   ....[9]....
        /*0068*/ 	.word	0x00004990


	//   ....[10]....
        /*006c*/ 	.word	0x00004b70


	//   ....[11]....
        /*0070*/ 	.word	0x00004cd0


	//----- nvinfo : EIATTR_COOP_GROUP_MASK_REGIDS
	.align		4
.L_40:
        /*0074*/ 	.byte	0x04, 0x29
        /*0076*/ 	.short	(.L_42 - .L_41)


	//   ....[0]....
.L_41:
        /*0078*/ 	.word	0xffffffff


	//   ....[1]....
        /*007c*/ 	.word	0xffffffff


	//   ....[2]....
        /*0080*/ 	.word	0xffffffff


	//   ....[3]....
        /*0084*/ 	.word	0xffffffff


	//   ....[4]....
        /*0088*/ 	.word	0xffffffff


	//   ....[5]....
        /*008c*/ 	.word	0xffffffff


	//   ....[6]....
        /*0090*/ 	.word	0xffffffff


	//   ....[7]....
        /*0094*/ 	.word	0xffffffff


	//   ....[8]....
        /*0098*/ 	.word	0xffffffff


	//   ....[9]....
        /*009c*/ 	.word	0xffffffff


	//   ....[10]....
        /*00a0*/ 	.word	0xffffffff


	//   ....[11]....
        /*00a4*/ 	.word	0xffffffff


	//   ....[12]....
        /*00a8*/ 	.word	0xffffffff


	//----- nvinfo : EIATTR_COOP_GROUP_INSTR_OFFSETS
	.align		4
.L_42:
        /*00ac*/ 	.byte	0x04, 0x28
        /*00ae*/ 	.short	(.L_44 - .L_43)


	//   ....[0]....
.L_43:
        /*00b0*/ 	.word	0x00000090


	//   ....[1]....
        /*00b4*/ 	.word	0x000004d0


	//   ....[2]....
        /*00b8*/ 	.word	0x000007b0


	//   ....[3]....
        /*00bc*/ 	.word	0x00000950


	//   ....[4]....
        /*00c0*/ 	.word	0x00000a50


	//   ....[5]....
        /*00c4*/ 	.word	0x00000bc0


	//   ....[6]....
        /*00c8*/ 	.word	0x00000d20


	//   ....[7]....
        /*00cc*/ 	.word	0x00001df0


	//   ....[8]....
        /*00d0*/ 	.word	0x00003170


	//   ....[9]....
        /*00d4*/ 	.word	0x00003380


	//   ....[10]....
        /*00d8*/ 	.word	0x000033b0


	//   ....[11]....
        /*00dc*/ 	.word	0x00003b70


	//   ....[12]....
        /*00e0*/ 	.word	0x00003da0


	//----- nvinfo : EIATTR_VRC_CTA_INIT_COUNT
	.align		4
.L_44:
        /*00e4*/ 	.byte	0x02, 0x4a
        /*00e6*/ 	.byte	0x80
	.zero		1


	//----- nvinfo : EIATTR_SYSCALL_OFFSETS
	.align		4
        /*00e8*/ 	.byte	0x04, 0x46
        /*00ea*/ 	.short	(.L_46 - .L_45)


	//   ....[0]....
.L_45:
        /*00ec*/ 	.word	0x00005740


	//   ....[1]....
        /*00f0*/ 	.word	0x00005880


	//   ....[2]....
        /*00f4*/ 	.word	0x000060e0


	//   ....[3]....
        /*00f8*/ 	.word	0x00007700


	//   ....[4]....
        /*00fc*/ 	.word	0x00008cb0


	//   ....[5]....
        /*0100*/ 	.word	0x0000a280


	//----- nvinfo : EIATTR_MBARRIER_INSTR_OFFSETS
	.align		4
.L_46:
        /*0104*/ 	.byte	0x04, 0x39
        /*0106*/ 	.short	(.L_48 - .L_47)


	//   ....[0]....
.L_47:
        /*0108*/ 	.word	0x000005d0
        /*010c*/ 	.word	0x000000ff
        /*0110*/ 	.word	0x00000000
        /*0114*/ 	.short	0x0100
        /*0116*/ 	.byte	0x05
	.zero		1


	//   ....[1]....
        /*0118*/ 	.word	0x000005e0
        /*011c*/ 	.word	0x000000ff
        /*0120*/ 	.word	0x00000070
        /*0124*/ 	.short	0x0100
        /*0126*/ 	.byte	0x05
	.zero		1


	//   ....[2]....
        /*0128*/ 	.word	0x000005f0
        /*012c*/ 	.word	0x000000ff
        /*0130*/ 	.word	0x00000008
        /*0134*/ 	.short	0x0100
        /*0136*/ 	.byte	0x05
	.zero		1


	//   ....[3]....
        /*0138*/ 	.word	0x00000600
        /*013c*/ 	.word	0x000000ff
        /*0140*/ 	.word	0x00000078
        /*0144*/ 	.short	0x0100
        /*0146*/ 	.byte	0x05
	.zero		1


	//   ....[4]....
        /*0148*/ 	.word	0x00000610
        /*014c*/ 	.word	0x000000ff
        /*0150*/ 	.word	0x00000010
        /*0154*/ 	.short	0x0100
        /*0156*/ 	.byte	0x05
	.zero		1


	//   ....[5]....
        /*0158*/ 	.word	0x00000620
        /*015c*/ 	.word	0x000000ff
        /*0160*/ 	.word	0x00000080
        /*0164*/ 	.short	0x0100
        /*0166*/ 	.byte	0x05
	.zero		1


	//   ....[6]....
        /*0168*/ 	.word	0x00000630
        /*016c*/ 	.word	0x000000ff
        /*0170*/ 	.word	0x00000018
        /*0174*/ 	.short	0x0100
        /*0176*/ 	.byte	0x05
	.zero		1


	//   ....[7]....
        /*0178*/ 	.word	0x00000640
        /*017c*/ 	.word	0x000000ff
        /*0180*/ 	.word	0x00000088
        /*0184*/ 	.short	0x0100
        /*0186*/ 	.byte	0x05
	.zero		1


	//   ....[8]....
        /*0188*/ 	.word	0x00000650
        /*018c*/ 	.word	0x000000ff
        /*0190*/ 	.word	0x00000020
        /*0194*/ 	.short	0x0100
        /*0196*/ 	.byte	0x05
	.zero		1


	//   ....[9]....
        /*0198*/ 	.word	0x00000660
        /*019c*/ 	.word	0x000000ff
        /*01a0*/ 	.word	0x00000090
        /*01a4*/ 	.short	0x0100
        /*01a6*/ 	.byte	0x05
	.zero		1


	//   ....[10]....
        /*01a8*/ 	.word	0x00000670
        /*01ac*/ 	.word	0x000000ff
        /*01b0*/ 	.word	0x00000028
        /*01b4*/ 	.short	0x0100
        /*01b6*/ 	.byte	0x05
	.zero		1


	//   ....[11]....
        /*01b8*/ 	.word	0x00000680
        /*01bc*/ 	.word	0x000000ff
        /*01c0*/ 	.word	0x00000098
        /*01c4*/ 	.short	0x0100
        /*01c6*/ 	.byte	0x05
	.zero		1


	//   ....[12]....
        /*01c8*/ 	.word	0x00000690
        /*01cc*/ 	.word	0x000000ff
        /*01d0*/ 	.word	0x00000030
        /*01d4*/ 	.short	0x0100
        /*01d6*/ 	.byte	0x05
	.zero		1


	//   ....[13]....
        /*01d8*/ 	.word	0x000006a0
        /*01dc*/ 	.word	0x000000ff
        /*01e0*/ 	.word	0x000000a0
        /*01e4*/ 	.short	0x0100
        /*01e6*/ 	.byte	0x05
	.zero		1


	//   ....[14]....
        /*01e8*/ 	.word	0x000006b0
        /*01ec*/ 	.word	0x000000ff
        /*01f0*/ 	.word	0x00000038
        /*01f4*/ 	.short	0x0100
        /*01f6*/ 	.byte	0x05
	.zero		1


	//   ....[15]....
        /*01f8*/ 	.word	0x000006c0
        /*01fc*/ 	.word	0x000000ff
        /*0200*/ 	.word	0x000000a8
        /*0204*/ 	.short	0x0100
        /*0206*/ 	.byte	0x05
	.zero		1


	//   ....[16]....
        /*0208*/ 	.word	0x000006d0
        /*020c*/ 	.word	0x000000ff
        /*0210*/ 	.word	0x00000040
        /*0214*/ 	.short	0x0100
        /*0216*/ 	.byte	0x05
	.zero		1


	//   ....[17]....
        /*0218*/ 	.word	0x000006e0
        /*021c*/ 	.word	0x000000ff
        /*0220*/ 	.word	0x000000b0
        /*0224*/ 	.short	0x0100
        /*0226*/ 	.byte	0x05
	.zero		1


	//   ....[18]....
        /*0228*/ 	.word	0x000006f0
        /*022c*/ 	.word	0x000000ff
        /*0230*/ 	.word	0x00000048
        /*0234*/ 	.short	0x0100
        /*0236*/ 	.byte	0x05
	.zero		1


	//   ....[19]....
        /*0238*/ 	.word	0x00000700
        /*023c*/ 	.word	0x000000ff
        /*0240*/ 	.word	0x000000b8
        /*0244*/ 	.short	0x0100
        /*0246*/ 	.byte	0x05
	.zero		1


	//   ....[20]....
        /*0248*/ 	.word	0x00000710
        /*024c*/ 	.word	0x000000ff
        /*0250*/ 	.word	0x00000050
        /*0254*/ 	.short	0x0100
        /*0256*/ 	.byte	0x05
	.zero		1


	//   ....[21]....
        /*0258*/ 	.word	0x00000720
        /*025c*/ 	.word	0x000000ff
        /*0260*/ 	.word	0x000000c0
        /*0264*/ 	.short	0x0100
        /*0266*/ 	.byte	0x05
	.zero		1


	//   ....[22]....
        /*0268*/ 	.word	0x00000730
        /*026c*/ 	.word	0x000000ff
        /*0270*/ 	.word	0x00000058
        /*0274*/ 	.short	0x0100
        /*0276*/ 	.byte	0x05
	.zero		1


	//   ....[23]....
        /*0278*/ 	.word	0x00000740
        /*027c*/ 	.word	0x000000ff
        /*0280*/ 	.word	0x000000c8
        /*0284*/ 	.short	0x0100
        /*0286*/ 	.byte	0x05
	.zero		1


	//   ....[24]....
        /*0288*/ 	.word	0x00000750
        /*028c*/ 	.word	0x000000ff
        /*0290*/ 	.word	0x00000060
        /*0294*/ 	.short	0x0100
        /*0296*/ 	.byte	0x05
	.zero		1


	//   ....[25]....
        /*0298*/ 	.word	0x00000760
        /*029c*/ 	.word	0x000000ff
        /*02a0*/ 	.word	0x000000d0
        /*02a4*/ 	.short	0x0100
        /*02a6*/ 	.byte	0x05
	.zero		1


	//   ....[26]....
        /*02a8*/ 	.word	0x00000770
        /*02ac*/ 	.word	0x000000ff
        /*02b0*/ 	.word	0x00000068
        /*02b4*/ 	.short	0x0100
        /*02b6*/ 	.byte	0x05
	.zero		1


	//   ....[27]....
        /*02b8*/ 	.word	0x00000780
        /*02bc*/ 	.word	0x000000ff
        /*02c0*/ 	.word	0x000000d8
        /*02c4*/ 	.short	0x0100
        /*02c6*/ 	.byte	0x05
	.zero		1


	//   ....[28]....
        /*02c8*/ 	.word	0x000008c0
        /*02cc*/ 	.word	0x000000ff
        /*02d0*/ 	.word	0x000000e0
        /*02d4*/ 	.short	0x0100
        /*02d6*/ 	.byte	0x07
	.zero		1


	//   ....[29]....
        /*02d8*/ 	.word	0x000008d0
        /*02dc*/ 	.word	0x000000ff
        /*02e0*/ 	.word	0x00000100
        /*02e4*/ 	.short	0x0100
        /*02e6*/ 	.byte	0x07
	.zero		1


	//   ....[30]....
        /*02e8*/ 	.word	0x000008e0
        /*02ec*/ 	.word	0x000000ff
        /*02f0*/ 	.word	0x000000e8
        /*02f4*/ 	.short	0x0100
        /*02f6*/ 	.byte	0x07
	.zero		1


	//   ....[31]....
        /*02f8*/ 	.word	0x000008f0
        /*02fc*/ 	.word	0x000000ff
        /*0300*/ 	.word	0x00000108
        /*0304*/ 	.short	0x0100
        /*0306*/ 	.byte	0x07
	.zero		1


	//   ....[32]....
        /*0308*/ 	.word	0x00000900
        /*030c*/ 	.word	0x000000ff
        /*0310*/ 	.word	0x000000f0
        /*0314*/ 	.short	0x0100
        /*0316*/ 	.byte	0x07
	.zero		1


	//   ....[33]....
        /*0318*/ 	.word	0x00000910
        /*031c*/ 	.word	0x000000ff
        /*0320*/ 	.word	0x00000110
        /*0324*/ 	.short	0x0100
        /*0326*/ 	.byte	0x07
	.zero		1


	//   ....[34]....
        /*0328*/ 	.word	0x00000920
        /*032c*/ 	.word	0x000000ff
        /*0330*/ 	.word	0x000000f8
        /*0334*/ 	.short	0x0100
        /*0336*/ 	.byte	0x07
	.zero		1


	//   ....[35]....
        /*0338*/ 	.word	0x00000930
        /*033c*/ 	.word	0x000000ff
        /*0340*/ 	.word	0x00000118
        /*0344*/ 	.short	0x0100
        /*0346*/ 	.byte	0x07
	.zero		1


	//   ....[36]....
        /*0348*/ 	.word	0x00000a20
        /*034c*/ 	.word	0x000000ff
        /*0350*/ 	.word	0x00000120
        /*0354*/ 	.short	0x0100
        /*0356*/ 	.byte	0x05
	.zero		1


	//   ....[37]....
        /*0358*/ 	.word	0x00000a30
        /*035c*/ 	.word	0x000000ff
        /*0360*/ 	.word	0x00000128
        /*0364*/ 	.short	0x0100
        /*0366*/ 	.byte	0x05
	.zero		1


	//   ....[38]....
        /*0368*/ 	.word	0x00000b70
        /*036c*/ 	.word	0x000000ff
        /*0370*/ 	.word	0x00000130
        /*0374*/ 	.short	0x0100
        /*0376*/ 	.byte	0x05
	.zero		1


	//   ....[39]....
        /*0378*/ 	.word	0x00000b80
        /*037c*/ 	.word	0x000000ff
        /*0380*/ 	.word	0x00000140
        /*0384*/ 	.short	0x0100
        /*0386*/ 	.byte	0x05
	.zero		1


	//   ....[40]....
        /*0388*/ 	.word	0x00000b90
        /*038c*/ 	.word	0x000000ff
        /*0390*/ 	.word	0x00000138
        /*0394*/ 	.short	0x0100
        /*0396*/ 	.byte	0x05
	.zero		1


	//   ....[41]....
        /*0398*/ 	.word	0x00000ba0
        /*039c*/ 	.word	0x000000ff
        /*03a0*/ 	.word	0x00000148
        /*03a4*/ 	.short	0x0100
        /*03a6*/ 	.byte	0x05
	.zero		1


	//   ....[42]....
        /*03a8*/ 	.word	0x00000cd0
        /*03ac*/ 	.word	0x000000ff
        /*03b0*/ 	.word	0x00000150
        /*03b4*/ 	.short	0x0100
        /*03b6*/ 	.byte	0x07
	.zero		1


	//   ....[43]....
        /*03b8*/ 	.word	0x00000ce0
        /*03bc*/ 	.word	0x000000ff
        /*03c0*/ 	.word	0x00000160
        /*03c4*/ 	.short	0x0100
        /*03c6*/ 	.byte	0x07
	.zero		1


	//   ....[44]....
        /*03c8*/ 	.word	0x00000cf0
        /*03cc*/ 	.word	0x000000ff
        /*03d0*/ 	.word	0x00000158
        /*03d4*/ 	.short	0x0100
        /*03d6*/ 	.byte	0x07
	.zero		1


	//   ....[45]....
        /*03d8*/ 	.word	0x00000d00
        /*03dc*/ 	.word	0x000000ff
        /*03e0*/ 	.word	0x00000168
        /*03e4*/ 	.short	0x0100
        /*03e6*/ 	.byte	0x07
	.zero		1


	//   ....[46]....
        /*03e8*/ 	.word	0x00000df0
        /*03ec*/ 	.word	0x000000ff
        /*03f0*/ 	.word	0x00000170
        /*03f4*/ 	.short	0x0100
        /*03f6*/ 	.byte	0x05
	.zero		1


	//   ....[47]....
        /*03f8*/ 	.word	0x00000e00
        /*03fc*/ 	.word	0x000000ff
        /*0400*/ 	.word	0x00000180
        /*0404*/ 	.short	0x0100
        /*0406*/ 	.byte	0x05
	.zero		1


	//   ....[48]....
        /*0408*/ 	.word	0x00000e10
        /*040c*/ 	.word	0x000000ff
        /*0410*/ 	.word	0x00000178
        /*0414*/ 	.short	0x0100
        /*0416*/ 	.byte	0x05
	.zero		1


	//   ....[49]....
        /*0418*/ 	.word	0x00000e20
        /*041c*/ 	.word	0x000000ff
        /*0420*/ 	.word	0x00000188
        /*0424*/ 	.short	0x0100
        /*0426*/ 	.byte	0x05
	.zero		1


	//   ....[50]....
        /*0428*/ 	.word	0x000016f0
        /*042c*/ 	.word	0x00000003
        /*0430*/ 	.word	0x00000180
        /*0434*/ 	.short	0x010a
        /*0436*/ 	.byte	0xff
	.zero		1


	//   ....[51]....
        /*0438*/ 	.word	0x00001720
        /*043c*/ 	.word	0x00000003
        /*0440*/ 	.word	0x00000170
        /*0444*/ 	.short	0x0101
        /*0446*/ 	.byte	0xff
	.zero		1


	//   ....[52]....
        /*0448*/ 	.word	0x000017f0
        /*044c*/ 	.word	0x000000ff
        /*0450*/ 	.word	0x00000070
        /*0454*/ 	.short	0x010a
        /*0456*/ 	.byte	0x08
	.zero		1


	//   ....[53]....
        /*0458*/ 	.word	0x00001890
        /*045c*/ 	.word	0x000000ff
        /*0460*/ 	.word	0x00000070
        /*0464*/ 	.short	0x010a
        /*0466*/ 	.byte	0x21
	.zero		1


	//   ....[54]....
        /*0468*/ 	.word	0x000019e0
        /*046c*/ 	.word	0x000000ff
        /*0470*/ 	.word	0x00000070
        /*0474*/ 	.short	0x010a
        /*0476*/ 	.byte	0x08
	.zero		1


	//   ....[55]....
        /*0478*/ 	.word	0x00001af0
        /*047c*/ 	.word	0x000000ff
        /*0480*/ 	.word	0x00000128
        /*0484*/ 	.short	0x0101
        /*0486*/ 	.byte	0x04
	.zero		1


	//   ....[56]....
        /*0488*/ 	.word	0x00001b10
        /*048c*/ 	.word	0x000000ff
        /*0490*/ 	.word	0x00000070
        /*0494*/ 	.short	0x010a
        /*0496*/ 	.byte	0x08
	.zero		1


	//   ....[57]....
        /*0498*/ 	.word	0x00001b90
        /*049c*/ 	.word	0x000000ff
        /*04a0*/ 	.word	0x00000070
        /*04a4*/ 	.short	0x010a
        /*04a6*/ 	.byte	0x11
	.zero		1


	//   ....[58]....
        /*04a8*/ 	.word	0x00001ce0
        /*04ac*/ 	.word	0x000000ff
        /*04b0*/ 	.word	0x00000070
        /*04b4*/ 	.short	0x010a
        /*04b6*/ 	.byte	0x08
	.zero		1


	//   ....[59]....
        /*04b8*/ 	.word	0x00001e20
        /*04bc*/ 	.word	0x00000002
        /*04c0*/ 	.word	0x00000130
        /*04c4*/ 	.short	0x010a
        /*04c6*/ 	.byte	0xff
	.zero		1


	//   ....[60]....
        /*04c8*/ 	.word	0x00001ee0
        /*04cc*/ 	.word	0x00000002
        /*04d0*/ 	.word	0x00000000
        /*04d4*/ 	.short	0x0101
        /*04d6*/ 	.byte	0xff
	.zero		1


	//   ....[61]....
        /*04d8*/ 	.word	0x00002440
        /*04dc*/ 	.word	0x000000ff
        /*04e0*/ 	.word	0x00000000
        /*04e4*/ 	.short	0x010a
        /*04e6*/ 	.byte	0x05
	.zero		1


	//   ....[62]....
        /*04e8*/ 	.word	0x000024d0
        /*04ec*/ 	.word	0x000000ff
        /*04f0*/ 	.word	0x00000000
        /*04f4*/ 	.short	0x010a
        /*04f6*/ 	.byte	0x05
	.zero		1


	//   ....[63]....
        /*04f8*/ 	.word	0x00002560
        /*04fc*/ 	.word	0x000000ff
        /*0500*/ 	.word	0x00000000
        /*0504*/ 	.short	0x010a
        /*0506*/ 	.byte	0x05
	.zero		1


	//   ....[64]....
        /*0508*/ 	.word	0x000025f0
        /*050c*/ 	.word	0x000000ff
        /*0510*/ 	.word	0x00000000
        /*0514*/ 	.short	0x010a
        /*0516*/ 	.byte	0x05
	.zero		1


	//   ....[65]....
        /*0518*/ 	.word	0x00002680
        /*051c*/ 	.word	0x000000ff
        /*0520*/ 	.word	0x00000000
        /*0524*/ 	.short	0x010a
        /*0526*/ 	.byte	0x05
	.zero		1


	//   ....[66]....
        /*0528*/ 	.word	0x00002710
        /*052c*/ 	.word	0x000000ff
        /*0530*/ 	.word	0x00000000
        /*0534*/ 	.short	0x010a
        /*0536*/ 	.byte	0x05
	.zero		1


	//   ....[67]....
        /*0538*/ 	.word	0x000027a0
        /*053c*/ 	.word	0x000000ff
        /*0540*/ 	.word	0x00000000
        /*0544*/ 	.short	0x010a
        /*0546*/ 	.byte	0x05
	.zero		1


	//   ....[68]....
        /*0548*/ 	.word	0x00002830
        /*054c*/ 	.word	0x000000ff
        /*0550*/ 	.word	0x00000000
        /*0554*/ 	.short	0x010a
        /*0556*/ 	.byte	0x05
	.zero		1


	//   ....[69]....
        /*0558*/ 	.word	0x000028c0
        /*055c*/ 	.word	0x000000ff
        /*0560*/ 	.word	0x00000000
        /*0564*/ 	.short	0x010a
        /*0566*/ 	.byte	0x05
	.zero		1


	//   ....[70]....
        /*0568*/ 	.word	0x00002950
        /*056c*/ 	.word	0x000000ff
        /*0570*/ 	.word	0x00000000
        /*0574*/ 	.short	0x010a
        /*0576*/ 	.byte	0x05
	.zero		1


	//   ....[71]....
        /*0578*/ 	.word	0x000029e0
        /*057c*/ 	.word	0x000000ff
        /*0580*/ 	.word	0x00000000
        /*0584*/ 	.short	0x010a
        /*0586*/ 	.byte	0x05
	.zero		1


	//   ....[72]....
        /*0588*/ 	.word	0x00002a70
        /*058c*/ 	.word	0x000000ff
        /*0590*/ 	.word	0x00000000
        /*0594*/ 	.short	0x010a
        /*0596*/ 	.byte	0x05
	.zero		1


	//   ....[73]....
        /*0598*/ 	.word	0x00002b00
        /*059c*/ 	.word	0x000000ff
        /*05a0*/ 	.word	0x00000000
        /*05a4*/ 	.short	0x010a
        /*05a6*/ 	.byte	0x05
	.zero		1


	//   ....[74]....
        /*05a8*/ 	.word	0x00002ba0
        /*05ac*/ 	.word	0x00000000
        /*05b0*/ 	.word	0x00000000
        /*05b4*/ 	.short	0x010a
        /*05b6*/ 	.byte	0xff
	.zero		1


	//   ....[75]....
        /*05b8*/ 	.word	0x00002cc0
        /*05bc*/ 	.word	0x00000000
        /*05c0*/ 	.word	0x00000170
        /*05c4*/ 	.short	0x010a
        /*05c6*/ 	.byte	0xff
	.zero		1


	//   ....[76]....
        /*05c8*/ 	.word	0x00002d20
        /*05cc*/ 	.word	0x00000004
        /*05d0*/ 	.word	0x00000000
        /*05d4*/ 	.short	0x0101
        /*05d6*/ 	.byte	0xff
	.zero		1


	//   ....[77]....
        /*05d8*/ 	.word	0x00002d40
        /*05dc*/ 	.word	0x000000ff
        /*05e0*/ 	.word	0x00000140
        /*05e4*/ 	.short	0x010a
        /*05e6*/ 	.byte	0x05
	.zero		1


	//   ....[78]....
        /*05e8*/ 	.word	0x00002e60
        /*05ec*/ 	.word	0x00000000
        /*05f0*/ 	.word	0x00000130
        /*05f4*/ 	.short	0x010a
        /*05f6*/ 	.byte	0xff
	.zero		1


	//   ....[79]....
        /*05f8*/ 	.word	0x00002f70
        /*05fc*/ 	.word	0x00000000
        /*0600*/ 	.word	0x00000000
        /*0604*/ 	.short	0x0101
        /*0606*/ 	.byte	0xff
	.zero		1


	//   ....[80]....
        /*0608*/ 	.word	0x00003000
        /*060c*/ 	.word	0x000000ff
        /*0610*/ 	.word	0x00000140
        /*0614*/ 	.short	0x0106
        /*0616*/ 	.byte	0x05
	.zero		1


	//   ....[81]....
        /*0618*/ 	.word	0x00003020
        /*061c*/ 	.word	0x000000ff
        /*0620*/ 	.word	0x00000140
        /*0624*/ 	.short	0x010a
        /*0626*/ 	.byte	0x05
	.zero		1


	//   ....[82]....
        /*0628*/ 	.word	0x000030b0
        /*062c*/ 	.word	0x000000ff
        /*0630*/ 	.word	0x00000140
        /*0634*/ 	.short	0x0106
        /*0636*/ 	.byte	0x04
	.zero		1


	//   ....[83]....
        /*0638*/ 	.word	0x000030f0
        /*063c*/ 	.word	0x00000000
        /*0640*/ 	.word	0x00000140
        /*0644*/ 	.short	0x010a
        /*0646*/ 	.byte	0xff
	.zero		1


	//   ....[84]....
        /*0648*/ 	.word	0x000035c0
        /*064c*/ 	.word	0x00000000
        /*0650*/ 	.word	0x00000130
        /*0654*/ 	.short	0x010a
        /*0656*/ 	.byte	0xff
	.zero		1


	//   ....[85]....
        /*0658*/ 	.word	0x000036c0
        /*065c*/ 	.word	0x00000003
        /*0660*/ 	.word	0x00000000
        /*0664*/ 	.short	0x0101
        /*0666*/ 	.byte	0xff
	.zero		1


	//   ....[86]....
        /*0668*/ 	.word	0x000036d0
        /*066c*/ 	.word	0x000000ff
        /*0670*/ 	.word	0x00000000
        /*0674*/ 	.short	0x010a
        /*0676*/ 	.byte	0x04
	.zero		1


	//   ....[87]....
        /*0678*/ 	.word	0x000036f0
        /*067c*/ 	.word	0x000000ff
        /*0680*/ 	.word	0x00000160
        /*0684*/ 	.short	0x010a
        /*0686*/ 	.byte	0x09
	.zero		1


	//   ....[88]....
        /*0688*/ 	.word	0x000037d0
        /*068c*/ 	.word	0x000000ff
        /*0690*/ 	.word	0x00000000
        /*0694*/ 	.short	0x010a
        /*0696*/ 	.byte	0x07
	.zero		1


	//   ....[89]....
        /*0698*/ 	.word	0x000038e0
        /*069c*/ 	.word	0x000000ff
        /*06a0*/ 	.word	0x00000000
        /*06a4*/ 	.short	0x010a
        /*06a6*/ 	.byte	0x04
	.zero		1


	//   ....[90]....
        /*06a8*/ 	.word	0x00003ac0
        /*06ac*/ 	.word	0x000000ff
        /*06b0*/ 	.word	0x00000000
        /*06b4*/ 	.short	0x010a
        /*06b6*/ 	.byte	0x05
	.zero		1


	//   ....[91]....
        /*06b8*/ 	.word	0x00003b50
        /*06bc*/ 	.word	0x000000ff
        /*06c0*/ 	.word	0x00000000
        /*06c4*/ 	.short	0x010a
        /*06c6*/ 	.byte	0x07
	.zero		1


	//   ....[92]....
        /*06c8*/ 	.word	0x00003fd0
        /*06cc*/ 	.word	0x00000000
        /*06d0*/ 	.word	0x00000130
        /*06d4*/ 	.short	0x010a
        /*06d6*/ 	.byte	0xff
	.zero		1


	//   ....[93]....
        /*06d8*/ 	.word	0x00004090
        /*06dc*/ 	.word	0x00000000
        /*06e0*/ 	.word	0x00000000
        /*06e4*/ 	.short	0x0101
        /*06e6*/ 	.byte	0xff
	.zero		1


	//   ....[94]....
        /*06e8*/ 	.word	0x000043b0
        /*06ec*/ 	.word	0x000000ff
        /*06f0*/ 	.word	0x00000128
        /*06f4*/ 	.short	0x010a
        /*06f6*/ 	.byte	0x07
	.zero		1


	//   ....[95]....
        /*06f8*/ 	.word	0x000045a0
        /*06fc*/ 	.word	0x000000ff
        /*0700*/ 	.word	0x00000100
        /*0704*/ 	.short	0x010a
        /*0706*/ 	.byte	0x07
	.zero		1


	//   ....[96]....
        /*0708*/ 	.word	0x00004710
        /*070c*/ 	.word	0x000000ff
        /*0710*/ 	.word	0x000000e0
        /*0714*/ 	.short	0x010b
        /*0716*/ 	.byte	0x07
	.zero		1


	//   ....[97]....
        /*0718*/ 	.word	0x00004720
        /*071c*/ 	.word	0x000000ff
        /*0720*/ 	.word	0x00000000
        /*0724*/ 	.short	0x0101
        /*0726*/ 	.byte	0x08
	.zero		1


	//   ....[98]....
        /*0728*/ 	.word	0x00004740
        /*072c*/ 	.word	0x000000ff
        /*0730*/ 	.word	0x00000108
        /*0734*/ 	.short	0x010a
        /*0736*/ 	.byte	0x07
	.zero		1


	//   ....[99]....
        /*0738*/ 	.word	0x000048a0
        /*073c*/ 	.word	0x000000ff
        /*0740*/ 	.word	0x000000e8
        /*0744*/ 	.short	0x010b
        /*0746*/ 	.byte	0x07
	.zero		1


	//   ....[100]....
        /*0748*/ 	.word	0x000048b0
        /*074c*/ 	.word	0x000000ff
        /*0750*/ 	.word	0x00000000
        /*0754*/ 	.short	0x0101
        /*0756*/ 	.byte	0x08
	.zero		1


	//   ....[101]....
        /*0758*/ 	.word	0x000048c0
        /*075c*/ 	.word	0x000000ff
        /*0760*/ 	.word	0x00000110
        /*0764*/ 	.short	0x010a
        /*0766*/ 	.byte	0x07
	.zero		1


	//   ....[102]....
        /*0768*/ 	.word	0x00004a60
        /*076c*/ 	.word	0x000000ff
        /*0770*/ 	.word	0x000000f0
        /*0774*/ 	.short	0x010b
        /*0776*/ 	.byte	0x07
	.zero		1


	//   ....[103]....
        /*0778*/ 	.word	0x00004ad0
        /*077c*/ 	.word	0x000000ff
        /*0780*/ 	.word	0x00000000
        /*0784*/ 	.short	0x0101
        /*0786*/ 	.byte	0x08
	.zero		1


	//   ....[104]....
        /*0788*/ 	.word	0x00004b00
        /*078c*/ 	.word	0x000000ff
        /*0790*/ 	.word	0x00000118
        /*0794*/ 	.short	0x010a
        /*0796*/ 	.byte	0x07
	.zero		1


	//   ....[105]....
        /*0798*/ 	.word	0x00004d10
        /*079c*/ 	.word	0x000000ff
        /*07a0*/ 	.word	0x000000f8
        /*07a4*/ 	.short	0x010b
        /*07a6*/ 	.byte	0x07
	.zero		1


	//   ....[106]....
        /*07a8*/ 	.word	0x00004d30
        /*07ac*/ 	.word	0x000000ff
        /*07b0*/ 	.word	0x00000000
        /*07b4*/ 	.short	0x0101
        /*07b6*/ 	.byte	0x0d
	.zero		1


	//   ....[107]....
        /*07b8*/ 	.word	0x00004d60
        /*07bc*/ 	.word	0x000000ff
        /*07c0*/ 	.word	0x00000100
        /*07c4*/ 	.short	0x010a
        /*07c6*/ 	.byte	0x07
	.zero		1


	//   ....[108]....
        /*07c8*/ 	.word	0x00004d80
        /*07cc*/ 	.word	0x000000ff
        /*07d0*/ 	.word	0x00000108
        /*07d4*/ 	.short	0x010a
        /*07d6*/ 	.byte	0x07
	.zero		1


	//   ....[109]....
        /*07d8*/ 	.word	0x00004da0
        /*07dc*/ 	.word	0x000000ff
        /*07e0*/ 	.word	0x00000110
        /*07e4*/ 	.short	0x010a
        /*07e6*/ 	.byte	0x07
	.zero		1


	//   ....[110]....
        /*07e8*/ 	.word	0x00004de0
        /*07ec*/ 	.word	0x00000000
        /*07f0*/ 	.word	0x00000118
        /*07f4*/ 	.short	0x010a
        /*07f6*/ 	.byte	0xff
	.zero		1


	//   ....[111]....
        /*07f8*/ 	.word	0x00005110
        /*07fc*/ 	.word	0x00000000
        /*0800*/ 	.word	0x00000130
        /*0804*/ 	.short	0x010a
        /*0806*/ 	.byte	0xff
	.zero		1


	//   ....[112]....
        /*0808*/ 	.word	0x00005220
        /*080c*/ 	.word	0x00000000
        /*0810*/ 	.word	0x00000000
        /*0814*/ 	.short	0x0101
        /*0816*/ 	.byte	0xff
	.zero		1


	//   ....[113]....
        /*0818*/ 	.word	0x00005c80
        /*081c*/ 	.word	0x00000003
        /*0820*/ 	.word	0x000000e0
        /*0824*/ 	.short	0x010a
        /*0826*/ 	.byte	0xff
	.zero		1


	//   ....[114]....
        /*0828*/ 	.word	0x00005cc0
        /*082c*/ 	.word	0x000000c1
        /*0830*/ 	.word	0x00000150
        /*0834*/ 	.short	0x010a
        /*0836*/ 	.byte	0xff
	.zero		1


	//   ....[115]....
        /*0838*/ 	.word	0x00005df0
        /*083c*/ 	.word	0x00000003
        /*0840*/ 	.word	0x000000e0
        /*0844*/ 	.short	0x010a
        /*0846*/ 	.byte	0xff
	.zero		1


	//   ....[116]....
        /*0848*/ 	.word	0x00005f50
        /*084c*/ 	.word	0x00000000
        /*0850*/ 	.word	0x00000000
        /*0854*/ 	.short	0x0101
        /*0856*/ 	.byte	0xff
	.zero		1


	//   ....[117]....
        /*0858*/ 	.word	0x00005fb0
        /*085c*/ 	.word	0x000000c1
        /*0860*/ 	.word	0x00000150
        /*0864*/ 	.short	0x010a
        /*0866*/ 	.byte	0xff
	.zero		1


	//   ....[118]....
        /*0868*/ 	.word	0x00007360
        /*086c*/ 	.word	0x000000cc
        /*0870*/ 	.word	0x000000e0
        /*0874*/ 	.short	0x010a
        /*0876*/ 	.byte	0xff
	.zero		1


	//   ....[119]....
        /*0878*/ 	.word	0x00007430
        /*087c*/ 	.word	0x000000cc
        /*0880*/ 	.word	0x000000e0
        /*0884*/ 	.short	0x010a
        /*0886*/ 	.byte	0xff
	.zero		1


	//   ....[120]....
        /*0888*/ 	.word	0x00007570
        /*088c*/ 	.word	0x00000003
        /*0890*/ 	.word	0x00000000
        /*0894*/ 	.short	0x0101
        /*0896*/ 	.byte	0xff
	.zero		1


	//   ....[121]....
        /*0898*/ 	.word	0x00008910
        /*089c*/ 	.word	0x00000000
        /*08a0*/ 	.word	0x000000e0
        /*08a4*/ 	.short	0x010a
        /*08a6*/ 	.byte	0xff
	.zero		1


	//   ....[122]....
        /*08a8*/ 	.word	0x000089e0
        /*08ac*/ 	.word	0x00000000
        /*08b0*/ 	.word	0x000000e0
        /*08b4*/ 	.short	0x010a
        /*08b6*/ 	.byte	0xff
	.zero		1


	//   ....[123]....
        /*08b8*/ 	.word	0x00008b40
        /*08bc*/ 	.word	0x00000000
        /*08c0*/ 	.word	0x00000000
        /*08c4*/ 	.short	0x0101
        /*08c6*/ 	.byte	0xff
	.zero		1


	//   ....[124]....
        /*08c8*/ 	.word	0x00009ef0
        /*08cc*/ 	.word	0x00000000
        /*08d0*/ 	.word	0x000000e0
        /*08d4*/ 	.short	0x010a
        /*08d6*/ 	.byte	0xff
	.zero		1


	//   ....[125]....
        /*08d8*/ 	.word	0x00009fc0
        /*08dc*/ 	.word	0x00000000
        /*08e0*/ 	.word	0x000000e0
        /*08e4*/ 	.short	0x010a
        /*08e6*/ 	.byte	0xff
	.zero		1


	//   ....[126]....
        /*08e8*/ 	.word	0x0000a120
        /*08ec*/ 	.word	0x00000000
        /*08f0*/ 	.word	0x00000000
        /*08f4*/ 	.short	0x0101
        /*08f6*/ 	.byte	0xff
	.zero		1


	//   ....[127]....
        /*08f8*/ 	.word	0x0000a610
        /*08fc*/ 	.word	0x000000ff
        /*0900*/ 	.word	0x00000000
        /*0904*/ 	.short	0x0101
        /*0906*/ 	.byte	0x05
	.zero		1


	//   ....[128]....
        /*0908*/ 	.word	0x0000b590
        /*090c*/ 	.word	0x00000003
        /*0910*/ 	.word	0x00000180
        /*0914*/ 	.short	0x010a
        /*0916*/ 	.byte	0xff
	.zero		1


	//   ....[129]....
        /*0918*/ 	.word	0x0000b5f0
        /*091c*/ 	.word	0x00000002
        /*0920*/ 	.word	0x00000070
        /*0924*/ 	.short	0x010a
        /*0926*/ 	.byte	0xff
	.zero		1


	//   ....[130]....
        /*0928*/ 	.word	0x0000b650
        /*092c*/ 	.word	0x00000002
        /*0930*/ 	.word	0x00000070
        /*0934*/ 	.short	0x010a
        /*0936*/ 	.byte	0xff
	.zero		1


	//   ....[131]....
        /*0938*/ 	.word	0x0000b6a0
        /*093c*/ 	.word	0x00000002
        /*0940*/ 	.word	0x00000130
        /*0944*/ 	.short	0x010a
        /*0946*/ 	.byte	0xff
	.zero		1


	//   ....[132]....
        /*0948*/ 	.word	0x0000b700
        /*094c*/ 	.word	0x00000000
        /*0950*/ 	.word	0x00000000
        /*0954*/ 	.short	0x010a
        /*0956*/ 	.byte	0xff
	.zero		1


	//   ....[133]....
        /*0958*/ 	.word	0x0000b760
        /*095c*/ 	.word	0x00000000
        /*0960*/ 	.word	0x00000000
        /*0964*/ 	.short	0x010a
        /*0966*/ 	.byte	0xff
	.zero		1


	//   ....[134]....
        /*0968*/ 	.word	0x0000b7c0
        /*096c*/ 	.word	0x00000000
        /*0970*/ 	.word	0x00000000
        /*0974*/ 	.short	0x010a
        /*0976*/ 	.byte	0xff
	.zero		1


	//   ....[135]....
        /*0978*/ 	.word	0x0000b820
        /*097c*/ 	.word	0x00000000
        /*0980*/ 	.word	0x00000000
        /*0984*/ 	.short	0x010a
        /*0986*/ 	.byte	0xff
	.zero		1


	//   ....[136]....
        /*0988*/ 	.word	0x0000b880
        /*098c*/ 	.word	0x00000000
        /*0990*/ 	.word	0x00000000
        /*0994*/ 	.short	0x010a
        /*0996*/ 	.byte	0xff
	.zero		1


	//   ....[137]....
        /*0998*/ 	.word	0x0000b8e0
        /*099c*/ 	.word	0x00000000
        /*09a0*/ 	.word	0x00000000
        /*09a4*/ 	.short	0x010a
        /*09a6*/ 	.byte	0xff
	.zero		1


	//   ....[138]....
        /*09a8*/ 	.word	0x0000b940
        /*09ac*/ 	.word	0x00000000
        /*09b0*/ 	.word	0x00000000
        /*09b4*/ 	.short	0x010a
        /*09b6*/ 	.byte	0xff
	.zero		1


	//   ....[139]....
        /*09b8*/ 	.word	0x0000b9a0
        /*09bc*/ 	.word	0x00000000
        /*09c0*/ 	.word	0x00000000
        /*09c4*/ 	.short	0x010a
        /*09c6*/ 	.byte	0xff
	.zero		1


	//   ....[140]....
        /*09c8*/ 	.word	0x0000ba00
        /*09cc*/ 	.word	0x00000000
        /*09d0*/ 	.word	0x00000000
        /*09d4*/ 	.short	0x010a
        /*09d6*/ 	.byte	0xff
	.zero		1


	//   ....[141]....
        /*09d8*/ 	.word	0x0000ba60
        /*09dc*/ 	.word	0x00000000
        /*09e0*/ 	.word	0x00000000
        /*09e4*/ 	.short	0x010a
        /*09e6*/ 	.byte	0xff
	.zero		1


	//   ....[142]....
        /*09e8*/ 	.word	0x0000bac0
        /*09ec*/ 	.word	0x00000000
        /*09f0*/ 	.word	0x00000000
        /*09f4*/ 	.short	0x010a
        /*09f6*/ 	.byte	0xff
	.zero		1


	//   ....[143]....
        /*09f8*/ 	.word	0x0000bb20
        /*09fc*/ 	.word	0x00000000
        /*0a00*/ 	.word	0x00000000
        /*0a04*/ 	.short	0x010a
        /*0a06*/ 	.byte	0xff
	.zero		1


	//   ....[144]....
        /*0a08*/ 	.word	0x0000bb80
        /*0a0c*/ 	.word	0x00000000
        /*0a10*/ 	.word	0x00000000
        /*0a14*/ 	.short	0x010a
        /*0a16*/ 	.byte	0xff
	.zero		1


	//   ....[145]....
        /*0a18*/ 	.word	0x0000bbd0
        /*0a1c*/ 	.word	0x00000000
        /*0a20*/ 	.word	0x00000170
        /*0a24*/ 	.short	0x010a
        /*0a26*/ 	.byte	0xff
	.zero		1


	//   ....[146]....
        /*0a28*/ 	.word	0x0000bc30
        /*0a2c*/ 	.word	0x00000000
        /*0a30*/ 	.word	0x00000140
        /*0a34*/ 	.short	0x010a
        /*0a36*/ 	.byte	0xff
	.zero		1


	//   ....[147]....
        /*0a38*/ 	.word	0x0000bc80
        /*0a3c*/ 	.word	0x00000000
        /*0a40*/ 	.word	0x00000130
        /*0a44*/ 	.short	0x010a
        /*0a46*/ 	.byte	0xff
	.zero		1


	//   ....[148]....
        /*0a48*/ 	.word	0x0000bce0
        /*0a4c*/ 	.word	0x00000000
        /*0a50*/ 	.word	0x00000140
        /*0a54*/ 	.short	0x010a
        /*0a56*/ 	.byte	0xff
	.zero		1


	//   ....[149]....
        /*0a58*/ 	.word	0x0000bd30
        /*0a5c*/ 	.word	0x00000000
        /*0a60*/ 	.word	0x00000130
        /*0a64*/ 	.short	0x010a
        /*0a66*/ 	.byte	0xff
	.zero		1


	//   ....[150]....
        /*0a68*/ 	.word	0x0000bd90
        /*0a6c*/ 	.word	0x00000003
        /*0a70*/ 	.word	0x00000160
        /*0a74*/ 	.short	0x010a
        /*0a76*/ 	.byte	0xff
	.zero		1


	//   ....[151]....
        /*0a78*/ 	.word	0x0000bdf0
        /*0a7c*/ 	.word	0x00000000
        /*0a80*/ 	.word	0x00000000
        /*0a84*/ 	.short	0x010a
        /*0a86*/ 	.byte	0xff
	.zero		1


	//   ....[152]....
        /*0a88*/ 	.word	0x0000be50
        /*0a8c*/ 	.word	0x00000000
        /*0a90*/ 	.word	0x00000000
        /*0a94*/ 	.short	0x010a
        /*0a96*/ 	.byte	0xff
	.zero		1


	//   ....[153]....
        /*0a98*/ 	.word	0x0000beb0
        /*0a9c*/ 	.word	0x00000000
        /*0aa0*/ 	.word	0x00000000
        /*0aa4*/ 	.short	0x010a
        /*0aa6*/ 	.byte	0xff
	.zero		1


	//   ....[154]....
        /*0aa8*/ 	.word	0x0000bf00
        /*0aac*/ 	.word	0x00000000
        /*0ab0*/ 	.word	0x00000130
        /*0ab4*/ 	.short	0x010a
        /*0ab6*/ 	.byte	0xff
	.zero		1


	//   ....[155]....
        /*0ab8*/ 	.word	0x0000bf60
        /*0abc*/ 	.word	0x00000000
        /*0ac0*/ 	.word	0x00000128
        /*0ac4*/ 	.short	0x010a
        /*0ac6*/ 	.byte	0xff
	.zero		1


	//   ....[156]....
        /*0ac8*/ 	.word	0x0000bfc0
        /*0acc*/ 	.word	0x00000003
        /*0ad0*/ 	.word	0x00000100
        /*0ad4*/ 	.short	0x010a
        /*0ad6*/ 	.byte	0xff
	.zero		1


	//   ....[157]....
        /*0ad8*/ 	.word	0x0000c020
        /*0adc*/ 	.word	0x00000003
        /*0ae0*/ 	.word	0x00000108
        /*0ae4*/ 	.short	0x010a
        /*0ae6*/ 	.byte	0xff
	.zero		1


	//   ....[158]....
        /*0ae8*/ 	.word	0x0000c080
        /*0aec*/ 	.word	0x00000003
        /*0af0*/ 	.word	0x00000110
        /*0af4*/ 	.short	0x010a
        /*0af6*/ 	.byte	0xff
	.zero		1


	//   ....[159]....
        /*0af8*/ 	.word	0x0000c0e0
        /*0afc*/ 	.word	0x00000003
        /*0b00*/ 	.word	0x00000118
        /*0b04*/ 	.short	0x010a
        /*0b06*/ 	.byte	0xff
	.zero		1


	//   ....[160]....
        /*0b08*/ 	.word	0x0000c140
        /*0b0c*/ 	.word	0x00000000
        /*0b10*/ 	.word	0x00000100
        /*0b14*/ 	.short	0x010a
        /*0b16*/ 	.byte	0xff
	.zero		1


	//   ....[161]....
        /*0b18*/ 	.word	0x0000c1a0
        /*0b1c*/ 	.word	0x00000000
        /*0b20*/ 	.word	0x00000108
        /*0b24*/ 	.short	0x010a
        /*0b26*/ 	.byte	0xff
	.zero		1


	//   ....[162]....
        /*0b28*/ 	.word	0x0000c200
        /*0b2c*/ 	.word	0x00000000
        /*0b30*/ 	.word	0x00000110
        /*0b34*/ 	.short	0x010a
        /*0b36*/ 	.byte	0xff
	.zero		1


	//   ....[163]....
        /*0b38*/ 	.word	0x0000c250
        /*0b3c*/ 	.word	0x00000000
        /*0b40*/ 	.word	0x00000130
        /*0b44*/ 	.short	0x010a
        /*0b46*/ 	.byte	0xff
	.zero		1


	//   ....[164]....
        /*0b48*/ 	.word	0x0000c2a0
        /*0b4c*/ 	.word	0x00000003
        /*0b50*/ 	.word	0x000000e0
        /*0b54*/ 	.short	0x010a
        /*0b56*/ 	.byte	0xff
	.zero		1


	//   ....[165]....
        /*0b58*/ 	.word	0x0000c2f0
        /*0b5c*/ 	.word	0x000000c1
        /*0b60*/ 	.word	0x00000150
        /*0b64*/ 	.short	0x010a
        /*0b66*/ 	.byte	0xff
	.zero		1


	//   ....[166]....
        /*0b68*/ 	.word	0x0000c340
        /*0b6c*/ 	.word	0x000000cc
        /*0b70*/ 	.word	0x000000e0
        /*0b74*/ 	.short	0x010a
        /*0b76*/ 	.byte	0xff
	.zero		1


	//   ....[167]....
        /*0b78*/ 	.word	0x0000c390
        /*0b7c*/ 	.word	0x00000000
        /*0b80*/ 	.word	0x000000e0
        /*0b84*/ 	.short	0x010a
        /*0b86*/ 	.byte	0xff
	.zero		1


	//   ....[168]....
        /*0b88*/ 	.word	0x0000c3e0
        /*0b8c*/ 	.word	0x00000000
        /*0b90*/ 	.word	0x000000e0
        /*0b94*/ 	.short	0x010a
        /*0b96*/ 	.byte	0xff
	.zero		1


	//----- nvinfo : EIATTR_NUM_MBARRIERS
	.align		4
.L_48:
        /*0b98*/ 	.byte	0x03, 0x38
        /*0b9a*/ 	.short	0x0032


	//----- nvinfo : EIATTR_EXIT_INSTR_OFFSETS
	.align		4
        /*0b9c*/ 	.byte	0x04, 0x1c
        /*0b9e*/ 	.short	(.L_50 - .L_49)


	//   ....[0]....
.L_49:
        /*0ba0*/ 	.word	0x00002bd0


	//   ....[1]....
        /*0ba4*/ 	.word	0x000030c0


	//   ....[2]....
        /*0ba8*/ 	.word	0x00003120


	//   ....[3]....
        /*0bac*/ 	.word	0x00003db0


	//   ....[4]....
        /*0bb0*/ 	.word	0x00004e10


	//   ....[5]....
        /*0bb4*/ 	.word	0x00004e50


	//   ....[6]....
        /*0bb8*/ 	.word	0x0000b580


	//----- nvinfo : EIATTR_MAX_THREADS
	.align		4
.L_50:
        /*0bbc*/ 	.byte	0x04, 0x05
        /*0bbe*/ 	.short	(.L_52 - .L_51)
.L_51:
        /*0bc0*/ 	.word	0x00000100
        /*0bc4*/ 	.word	0x00000001
        /*0bc8*/ 	.word	0x00000001


	//----- nvinfo : EIATTR_CRS_STACK_SIZE
	.align		4
.L_52:
        /*0bcc*/ 	.byte	0x04, 0x1e
        /*0bce*/ 	.short	(.L_54 - .L_53)
.L_53:
        /*0bd0*/ 	.word	0x00000000


	//----- nvinfo : EIATTR_CBANK_PARAM_SIZE
	.align		4
.L_54:
        /*0bd4*/ 	.byte	0x03, 0x19
        /*0bd6*/ 	.short	0x0800


	//----- nvinfo : EIATTR_PARAM_CBANK
	.align		4
        /*0bd8*/ 	.byte	0x04, 0x0a
        /*0bda*/ 	.short	(.L_56 - .L_55)
	.align		4
.L_55:
        /*0bdc*/ 	.word	index@(.nv.constant0._ZN7cutlass13device_kernelINS_4gemm6kernel13GemmUniversalIN4cute5tupleIJiiiiEEENS1_10collective13CollectiveMmaINS1_35MainloopSm100TmaUmmaWarpSpecializedILi14ELi2ELi2ENS5_IJNS4_1CILi1EEESB_SB_EEEEENS5_IJNSA_ILi128EEENSA_ILi256EEENSA_ILi32EEEEEENS_12float_e5m2_tENS5_IJSB_llEEENS_12float_e4m3_tENS5_IJlSB_lEEENS4_8TiledMMAINS4_8MMA_AtomIJNS4_10MMA_TraitsINS4_19SM100_MMA_F8F6F4_SSEJSI_SK_fSE_SF_NS4_17integral_constantINS4_4UMMA5MajorELSS_1EEENSQ_ISS_LSS_0EEENSQ_INSR_7ScaleInELSV_0EEESW_EEEEEENS4_6LayoutISC_NS5_IJNSA_ILi0EEES10_S10_EEEEENS5_IJNS4_10UnderscoreES13_S13_EEEEENS4_13SM90_TMA_LOADENS4_14ComposedLayoutINS4_7SwizzleILi3ELi4ELi3EEENS4_18smem_ptr_flag_bitsILi8EEENSZ_INS5_IJSE_NSA_ILi8EEEEEENS5_IJSB_SE_EEEEEEEvNS4_8identityES16_NS17_INS18_ILi1ELi4ELi3EEES1B_NSZ_INS5_IJS1C_SG_EEENS5_IJSG_SB_EEEEEEEvS1H_EENS_8epilogue10collective18CollectiveEpilogueINS1O_23Sm100TmaWarpSpecializedILi4ELi2ELi64ELb0ELb0EEEJSH_NS5_IJNSZ_ISE_SB_EENSZ_INSA_ILi64EEESB_EEEEESI_SL_SI_SL_NS1O_6fusion15FusionCallbacksIS1S_NS1X_17LinearCombinationISI_fSI_fLNS_15FloatRoundStyleE2EEESH_S1W_JEEENS4_5SM1004TMEM4LOAD26SM100_TMEM_LOAD_32dp32b64xES16_NS17_INS18_ILi2ELi4ELi3EEES1B_NSZ_INS5_IJS1C_S1U_EEENS5_IJS1U_SB_EEEEEEENS4_39AutoVectorizingCopyWithAssumedAlignmentILi128EEENS4_14SM90_TMA_STOREES2B_S2D_S2D_EEEvvEEEEvNT_6ParamsE)
        /*0be0*/ 	.short	0x0380
        /*0be2*/ 	.short	0x0800


	//----- nvinfo : EIATTR_SW_WAR
	.align		4
.L_56:
        /*0be4*/ 	.byte	0x04, 0x36
        /*0be6*/ 	.short	(.L_58 - .L_57)
.L_57:
        /*0be8*/ 	.word	0x00000008
.L_58:


//--------------------- .nv.callgraph             --------------------------
	.section	.nv.callgraph,"",@"SHT_CUDA_CALLGRAPH"
	.align	4
	.sectionentsize	8
	.align		4
        /*0000*/ 	.word	0x00000000
	.align		4
        /*0004*/ 	.word	0xffffffff
	.align		4
        /*0008*/ 	.word	index@(_ZN7cutlass13device_kernelINS_4gemm6kernel13GemmUniversalIN4cute5tupleIJiiiiEEENS1_10collective13CollectiveMmaINS1_35MainloopSm100TmaUmmaWarpSpecializedILi14ELi2ELi2ENS5_IJNS4_1CILi1EEESB_SB_EEEEENS5_IJNSA_ILi128EEENSA_ILi256EEENSA_ILi32EEEEEENS_12float_e5m2_tENS5_IJSB_llEEENS_12float_e4m3_tENS5_IJlSB_lEEENS4_8TiledMMAINS4_8MMA_AtomIJNS4_10MMA_TraitsINS4_19SM100_MMA_F8F6F4_SSEJSI_SK_fSE_SF_NS4_17integral_constantINS4_4UMMA5MajorELSS_1EEENSQ_ISS_LSS_0EEENSQ_INSR_7ScaleInELSV_0EEESW_EEEEEENS4_6LayoutISC_NS5_IJNSA_ILi0EEES10_S10_EEEEENS5_IJNS4_10UnderscoreES13_S13_EEEEENS4_13SM90_TMA_LOADENS4_14ComposedLayoutINS4_7SwizzleILi3ELi4ELi3EEENS4_18smem_ptr_flag_bitsILi8EEENSZ_INS5_IJSE_NSA_ILi8EEEEEENS5_IJSB_SE_EEEEEEEvNS4_8identityES16_NS17_INS18_ILi1ELi4ELi3EEES1B_NSZ_INS5_IJS1C_SG_EEENS5_IJSG_SB_EEEEEEEvS1H_EENS_8epilogue10collective18CollectiveEpilogueINS1O_23Sm100TmaWarpSpecializedILi4ELi2ELi64ELb0ELb0EEEJSH_NS5_IJNSZ_ISE_SB_EENSZ_INSA_ILi64EEESB_EEEEESI_SL_SI_SL_NS1O_6fusion15FusionCallbacksIS1S_NS1X_17LinearCombinationISI_fSI_fLNS_15FloatRoundStyleE2EEESH_S1W_JEEENS4_5SM1004TMEM4LOAD26SM100_TMEM_LOAD_32dp32b64xES16_NS17_INS18_ILi2ELi4ELi3EEES1B_NSZ_INS5_IJS1C_S1U_EEENS5_IJS1U_SB_EEEEEEENS4_39AutoVectorizingCopyWithAssumedAlignmentILi128EEENS4_14SM90_TMA_STOREES2B_S2D_S2D_EEEvvEEEEvNT_6ParamsE)
	.align		4
        /*000c*/ 	.word	index@(__assertfail)
	.align		4
        /*0010*/ 	.word	0x00000000
	.align		4
        /*0014*/ 	.word	0xfffffffe
	.align		4
        /*0018*/ 	.word	0x00000000
	.align		4
        /*001c*/ 	.word	0xfffffffd
	.align		4
        /*0020*/ 	.word	0x00000000
	.align		4
        /*0024*/ 	.word	0xfffffffc


//--------------------- .nv.constant4             --------------------------
	.section	.nv.constant4,"a",@progbits
	.align	8
	.align		8
.nv.constant4:
        /*0000*/ 	.dword	__assertfail
	.align		8
        /*0008*/ 	.dword	__unnamed_1
	.align		8
        /*0010*/ 	.dword	__unnamed_2
	.align		8
        /*0018*/ 	.dword	__unnamed_3
	.align		8
        /*0020*/ 	.dword	_ZN40_INTERNAL_35112661_4_k_cu_79371273_225474cuda3std3__45__cpo5beginE
	.align		8
        /*0028*/ 	.dword	_ZN40_INTERNAL_35112661_4_k_cu_79371273_225474cuda3std3__45__cpo3endE
	.align		8
        /*0030*/ 	.dword	_ZN40_INTERNAL_35112661_4_k_cu_79371273_225474cuda3std3__45__cpo6cbeginE
	.align		8
        /*0038*/ 	.dword	_ZN40_INTERNAL_35112661_4_k_cu_79371273_225474cuda3std3__45__cpo4cendE
	.align		8
        /*0040*/ 	.dword	_ZN40_INTERNAL_35112661_4_k_cu_79371273_225474cuda3std3__442_GLOBAL__N__35112661_4_k_cu_79371273_225476ignoreE
	.align		8
        /*0048*/ 	.dword	_ZN40_INTERNAL_35112661_4_k_cu_79371273_225474cuda3std3__419piecewise_constructE
	.align		8
        /*0050*/ 	.dword	_ZN40_INTERNAL_35112661_4_k_cu_79371273_225474cuda3std3__48in_placeE
	.align		8
        /*0058*/ 	.dword	_ZN40_INTERNAL_35112661_4_k_cu_79371273_225474cuda3std6ranges3__45__cpo4swapE
	.align		8
        /*0060*/ 	.dword	_ZN40_INTERNAL_35112661_4_k_cu_79371273_225474cuda3std6ranges3__45__cpo9iter_moveE
	.align		8
        /*0068*/ 	.dword	_ZN40_INTERNAL_35112661_4_k_cu_79371273_225474cute7productE
	.align		8
        /*0070*/ 	.dword	_ZN40_INTERNAL_35112661_4_k_cu_79371273_225474cute1_E
	.align		8
        /*0078*/ 	.dword	$str$25
	.align		8
        /*0080*/ 	.dword	$str$26
	.align		8
        /*0088*/ 	.dword	$str$27
	.align		8
        /*0090*/ 	.dword	$str$28


//--------------------- .text._ZN7cutlass13device_kernelINS_4gemm6kernel13GemmUniversalIN4cute5tupleIJiiiiEEENS1_10collective13CollectiveMmaINS1_35MainloopSm100TmaUmmaWarpSpecializedILi14ELi2ELi2ENS5_IJNS4_1CILi1EEESB_SB_EEEEENS5_IJNSA_ILi128EEENSA_ILi256EEENSA_ILi32EEEEEENS_12float_e5m2_tENS5_IJSB_llEEENS_12float_e4m3_tENS5_IJlSB_lEEENS4_8TiledMMAINS4_8MMA_AtomIJNS4_10MMA_TraitsINS4_19SM100_MMA_F8F6F4_SSEJSI_SK_fSE_SF_NS4_17integral_constantINS4_4UMMA5MajorELSS_1EEENSQ_ISS_LSS_0EEENSQ_INSR_7ScaleInELSV_0EEESW_EEEEEENS4_6LayoutISC_NS5_IJNSA_ILi0EEES10_S10_EEEEENS5_IJNS4_10UnderscoreES13_S13_EEEEENS4_13SM90_TMA_LOADENS4_14ComposedLayoutINS4_7SwizzleILi3ELi4ELi3EEENS4_18smem_ptr_flag_bitsILi8EEENSZ_INS5_IJSE_NSA_ILi8EEEEEENS5_IJSB_SE_EEEEEEEvNS4_8identityES16_NS17_INS18_ILi1ELi4ELi3EEES1B_NSZ_INS5_IJS1C_SG_EEENS5_IJSG_SB_EEEEEEEvS1H_EENS_8epilogue10collective18CollectiveEpilogueINS1O_23Sm100TmaWarpSpecializedILi4ELi2ELi64ELb0ELb0EEEJSH_NS5_IJNSZ_ISE_SB_EENSZ_INSA_ILi64EEESB_EEEEESI_SL_SI_SL_NS1O_6fusion15FusionCallbacksIS1S_NS1X_17LinearCombinationISI_fSI_fLNS_15FloatRoundStyleE2EEESH_S1W_JEEENS4_5SM1004TMEM4LOAD26SM100_TMEM_LOAD_32dp32b64xES16_NS17_INS18_ILi2ELi4ELi3EEES1B_NSZ_INS5_IJS1C_S1U_EEENS5_IJS1U_SB_EEEEEEENS4_39AutoVectorizingCopyWithAssumedAlignmentILi128EEENS4_14SM90_TMA_STOREES2B_S2D_S2D_EEEvvEEEEvNT_6ParamsE --------------------------
	.section	.text._ZN7cutlass13device_kernelINS_4gemm6kernel13GemmUniversalIN4cute5tupleIJiiiiEEENS1_10collective13CollectiveMmaINS1_35MainloopSm100TmaUmmaWarpSpecializedILi14ELi2ELi2ENS5_IJNS4_1CILi1EEESB_SB_EEEEENS5_IJNSA_ILi128EEENSA_ILi256EEENSA_ILi32EEEEEENS_12float_e5m2_tENS5_IJSB_llEEENS_12float_e4m3_tENS5_IJlSB_lEEENS4_8TiledMMAINS4_8MMA_AtomIJNS4_10MMA_TraitsINS4_19SM100_MMA_F8F6F4_SSEJSI_SK_fSE_SF_NS4_17integral_constantINS4_4UMMA5MajorELSS_1EEENSQ_ISS_LSS_0EEENSQ_INSR_7ScaleInELSV_0EEESW_EEEEEENS4_6LayoutISC_NS5_IJNSA_ILi0EEES10_S10_EEEEENS5_IJNS4_10UnderscoreES13_S13_EEEEENS4_13SM90_TMA_LOADENS4_14ComposedLayoutINS4_7SwizzleILi3ELi4ELi3EEENS4_18smem_ptr_flag_bitsILi8EEENSZ_INS5_IJSE_NSA_ILi8EEEEEENS5_IJSB_SE_EEEEEEEvNS4_8identityES16_NS17_INS18_ILi1ELi4ELi3EEES1B_NSZ_INS5_IJS1C_SG_EEENS5_IJSG_SB_EEEEEEEvS1H_EENS_8epilogue10collective18CollectiveEpilogueINS1O_23Sm100TmaWarpSpecializedILi4ELi2ELi64ELb0ELb0EEEJSH_NS5_IJNSZ_ISE_SB_EENSZ_INSA_ILi64EEESB_EEEEESI_SL_SI_SL_NS1O_6fusion15FusionCallbacksIS1S_NS1X_17LinearCombinationISI_fSI_fLNS_15FloatRoundStyleE2EEESH_S1W_JEEENS4_5SM1004TMEM4LOAD26SM100_TMEM_LOAD_32dp32b64xES16_NS17_INS18_ILi2ELi4ELi3EEES1B_NSZ_INS5_IJS1C_S1U_EEENS5_IJS1U_SB_EEEEEEENS4_39AutoVectorizingCopyWithAssumedAlignmentILi128EEENS4_14SM90_TMA_STOREES2B_S2D_S2D_EEEvvEEEEvNT_6ParamsE,"ax",@progbits
	.align	128
.text._ZN7cutlass13device_kernelINS_4gemm6kernel13GemmUniversalIN4cute5tupleIJiiiiEEENS1_10collective13CollectiveMmaINS1_35MainloopSm100TmaUmmaWarpSpecializedILi14ELi2ELi2ENS5_IJNS4_1CILi1EEESB_SB_EEEEENS5_IJNSA_ILi128EEENSA_ILi256EEENSA_ILi32EEEEEENS_12float_e5m2_tENS5_IJSB_llEEENS_12float_e4m3_tENS5_IJlSB_lEEENS4_8TiledMMAINS4_8MMA_AtomIJNS4_10MMA_TraitsINS4_19SM100_MMA_F8F6F4_SSEJSI_SK_fSE_SF_NS4_17integral_constantINS4_4UMMA5MajorELSS_1EEENSQ_ISS_LSS_0EEENSQ_INSR_7ScaleInELSV_0EEESW_EEEEEENS4_6LayoutISC_NS5_IJNSA_ILi0EEES10_S10_EEEEENS5_IJNS4_10UnderscoreES13_S13_EEEEENS4_13SM90_TMA_LOADENS4_14ComposedLayoutINS4_7SwizzleILi3ELi4ELi3EEENS4_18smem_ptr_flag_bitsILi8EEENSZ_INS5_IJSE_NSA_ILi8EEEEEENS5_IJSB_SE_EEEEEEEvNS4_8identityES16_NS17_INS18_ILi1ELi4ELi3EEES1B_NSZ_INS5_IJS1C_SG_EEENS5_IJSG_SB_EEEEEEEvS1H_EENS_8epilogue10collective18CollectiveEpilogueINS1O_23Sm100TmaWarpSpecializedILi4ELi2ELi64ELb0ELb0EEEJSH_NS5_IJNSZ_ISE_SB_EENSZ_INSA_ILi64EEESB_EEEEESI_SL_SI_SL_NS1O_6fusion15FusionCallbacksIS1S_NS1X_17LinearCombinationISI_fSI_fLNS_15FloatRoundStyleE2EEESH_S1W_JEEENS4_5SM1004TMEM4LOAD26SM100_TMEM_LOAD_32dp32b64xES16_NS17_INS18_ILi2ELi4ELi3EEES1B_NSZ_INS5_IJS1C_S1U_EEENS5_IJS1U_SB_EEEEEEENS4_39AutoVectorizingCopyWithAssumedAlignmentILi128EEENS4_14SM90_TMA_STOREES2B_S2D_S2D_EEEvvEEEEvNT_6ParamsE:
        .type           _ZN7cutlass13device_kernelINS_4gemm6kernel13GemmUniversalIN4cute5tupleIJiiiiEEENS1_10collective13CollectiveMmaINS1_35MainloopSm100TmaUmmaWarpSpecializedILi14ELi2ELi2ENS5_IJNS4_1CILi1EEESB_SB_EEEEENS5_IJNSA_ILi128EEENSA_ILi256EEENSA_ILi32EEEEEENS_12float_e5m2_tENS5_IJSB_llEEENS_12float_e4m3_tENS5_IJlSB_lEEENS4_8TiledMMAINS4_8MMA_AtomIJNS4_10MMA_TraitsINS4_19SM100_MMA_F8F6F4_SSEJSI_SK_fSE_SF_NS4_17integral_constantINS4_4UMMA5MajorELSS_1EEENSQ_ISS_LSS_0EEENSQ_INSR_7ScaleInELSV_0EEESW_EEEEEENS4_6LayoutISC_NS5_IJNSA_ILi0EEES10_S10_EEEEENS5_IJNS4_10UnderscoreES13_S13_EEEEENS4_13SM90_TMA_LOADENS4_14ComposedLayoutINS4_7SwizzleILi3ELi4ELi3EEENS4_18smem_ptr_flag_bitsILi8EEENSZ_INS5_IJSE_NSA_ILi8EEEEEENS5_IJSB_SE_EEEEEEEvNS4_8identityES16_NS17_INS18_ILi1ELi4ELi3EEES1B_NSZ_INS5_IJS1C_SG_EEENS5_IJSG_SB_EEEEEEEvS1H_EENS_8epilogue10collective18CollectiveEpilogueINS1O_23Sm100TmaWarpSpecializedILi4ELi2ELi64ELb0ELb0EEEJSH_NS5_IJNSZ_ISE_SB_EENSZ_INSA_ILi64EEESB_EEEEESI_SL_SI_SL_NS1O_6fusion15FusionCallbacksIS1S_NS1X_17LinearCombinationISI_fSI_fLNS_15FloatRoundStyleE2EEESH_S1W_JEEENS4_5SM1004TMEM4LOAD26SM100_TMEM_LOAD_32dp32b64xES16_NS17_INS18_ILi2ELi4ELi3EEES1B_NSZ_INS5_IJS1C_S1U_EEENS5_IJS1U_SB_EEEEEEENS4_39AutoVectorizingCopyWithAssumedAlignmentILi128EEENS4_14SM90_TMA_STOREES2B_S2D_S2D_EEEvvEEEEvNT_6ParamsE,@function
        .size           _ZN7cutlass13device_kernelINS_4gemm6kernel13GemmUniversalIN4cute5tupleIJiiiiEEENS1_10collective13CollectiveMmaINS1_35MainloopSm100TmaUmmaWarpSpecializedILi14ELi2ELi2ENS5_IJNS4_1CILi1EEESB_SB_EEEEENS5_IJNSA_ILi128EEENSA_ILi256EEENSA_ILi32EEEEEENS_12float_e5m2_tENS5_IJSB_llEEENS_12float_e4m3_tENS5_IJlSB_lEEENS4_8TiledMMAINS4_8MMA_AtomIJNS4_10MMA_TraitsINS4_19SM100_MMA_F8F6F4_SSEJSI_SK_fSE_SF_NS4_17integral_constantINS4_4UMMA5MajorELSS_1EEENSQ_ISS_LSS_0EEENSQ_INSR_7ScaleInELSV_0EEESW_EEEEEENS4_6LayoutISC_NS5_IJNSA_ILi0EEES10_S10_EEEEENS5_IJNS4_10UnderscoreES13_S13_EEEEENS4_13SM90_TMA_LOADENS4_14ComposedLayoutINS4_7SwizzleILi3ELi4ELi3EEENS4_18smem_ptr_flag_bitsILi8EEENSZ_INS5_IJSE_NSA_ILi8EEEEEENS5_IJSB_SE_EEEEEEEvNS4_8identityES16_NS17_INS18_ILi1ELi4ELi3EEES1B_NSZ_INS5_IJS1C_SG_EEENS5_IJSG_SB_EEEEEEEvS1H_EENS_8epilogue10collective18CollectiveEpilogueINS1O_23Sm100TmaWarpSpecializedILi4ELi2ELi64ELb0ELb0EEEJSH_NS5_IJNSZ_ISE_SB_EENSZ_INSA_ILi64EEESB_EEEEESI_SL_SI_SL_NS1O_6fusion15FusionCallbacksIS1S_NS1X_17LinearCombinationISI_fSI_fLNS_15FloatRoundStyleE2EEESH_S1W_JEEENS4_5SM1004TMEM4LOAD26SM100_TMEM_LOAD_32dp32b64xES16_NS17_INS18_ILi2ELi4ELi3EEES1B_NSZ_INS5_IJS1C_S1U_EEENS5_IJS1U_SB_EEEEEEENS4_39AutoVectorizingCopyWithAssumedAlignmentILi128EEENS4_14SM90_TMA_STOREES2B_S2D_S2D_EEEvvEEEEvNT_6ParamsE,(.L_x_198 - _ZN7cutlass13device_kernelINS_4gemm6kernel13GemmUniversalIN4cute5tupleIJiiiiEEENS1_10collective13CollectiveMmaINS1_35MainloopSm100TmaUmmaWarpSpecializedILi14ELi2ELi2ENS5_IJNS4_1CILi1EEESB_SB_EEEEENS5_IJNSA_ILi128EEENSA_ILi256EEENSA_ILi32EEEEEENS_12float_e5m2_tENS5_IJSB_llEEENS_12float_e4m3_tENS5_IJlSB_lEEENS4_8TiledMMAINS4_8MMA_AtomIJNS4_10MMA_TraitsINS4_19SM100_MMA_F8F6F4_SSEJSI_SK_fSE_SF_NS4_17integral_constantINS4_4UMMA5MajorELSS_1EEENSQ_ISS_LSS_0EEENSQ_INSR_7ScaleInELSV_0EEESW_EEEEEENS4_6LayoutISC_NS5_IJNSA_ILi0EEES10_S10_EEEEENS5_IJNS4_10UnderscoreES13_S13_EEEEENS4_13SM90_TMA_LOADENS4_14ComposedLayoutINS4_7SwizzleILi3ELi4ELi3EEENS4_18smem_ptr_flag_bitsILi8EEENSZ_INS5_IJSE_NSA_ILi8EEEEEENS5_IJSB_SE_EEEEEEEvNS4_8identityES16_NS17_INS18_ILi1ELi4ELi3EEES1B_NSZ_INS5_IJS1C_SG_EEENS5_IJSG_SB_EEEEEEEvS1H_EENS_8epilogue10collective18CollectiveEpilogueINS1O_23Sm100TmaWarpSpecializedILi4ELi2ELi64ELb0ELb0EEEJSH_NS5_IJNSZ_ISE_SB_EENSZ_INSA_ILi64EEESB_EEEEESI_SL_SI_SL_NS1O_6fusion15FusionCallbacksIS1S_NS1X_17LinearCombinationISI_fSI_fLNS_15FloatRoundStyleE2EEESH_S1W_JEEENS4_5SM1004TMEM4LOAD26SM100_TMEM_LOAD_32dp32b64xES16_NS17_INS18_ILi2ELi4ELi3EEES1B_NSZ_INS5_IJS1C_S1U_EEENS5_IJS1U_SB_EEEEEEENS4_39AutoVectorizingCopyWithAssumedAlignmentILi128EEENS4_14SM90_TMA_STOREES2B_S2D_S2D_EEEvvEEEEvNT_6ParamsE)
        .other          _ZN7cutlass13device_kernelINS_4gemm6kernel13GemmUniversalIN4cute5tupleIJiiiiEEENS1_10collective13CollectiveMmaINS1_35MainloopSm100TmaUmmaWarpSpecializedILi14ELi2ELi2ENS5_IJNS4_1CILi1EEESB_SB_EEEEENS5_IJNSA_ILi128EEENSA_ILi256EEENSA_ILi32EEEEEENS_12float_e5m2_tENS5_IJSB_llEEENS_12float_e4m3_tENS5_IJlSB_lEEENS4_8TiledMMAINS4_8MMA_AtomIJNS4_10MMA_TraitsINS4_19SM100_MMA_F8F6F4_SSEJSI_SK_fSE_SF_NS4_17integral_constantINS4_4UMMA5MajorELSS_1EEENSQ_ISS_LSS_0EEENSQ_INSR_7ScaleInELSV_0EEESW_EEEEEENS4_6LayoutISC_NS5_IJNSA_ILi0EEES10_S10_EEEEENS5_IJNS4_10UnderscoreES13_S13_EEEEENS4_13SM90_TMA_LOADENS4_14ComposedLayoutINS4_7SwizzleILi3ELi4ELi3EEENS4_18smem_ptr_flag_bitsILi8EEENSZ_INS5_IJSE_NSA_ILi8EEEEEENS5_IJSB_SE_EEEEEEEvNS4_8identityES16_NS17_INS18_ILi1ELi4ELi3EEES1B_NSZ_INS5_IJS1C_SG_EEENS5_IJSG_SB_EEEEEEEvS1H_EENS_8epilogue10collective18CollectiveEpilogueINS1O_23Sm100TmaWarpSpecializedILi4ELi2ELi64ELb0ELb0EEEJSH_NS5_IJNSZ_ISE_SB_EENSZ_INSA_ILi64EEESB_EEEEESI_SL_SI_SL_NS1O_6fusion15FusionCallbacksIS1S_NS1X_17LinearCombinationISI_fSI_fLNS_15FloatRoundStyleE2EEESH_S1W_JEEENS4_5SM1004TMEM4LOAD26SM100_TMEM_LOAD_32dp32b64xES16_NS17_INS18_ILi2ELi4ELi3EEES1B_NSZ_INS5_IJS1C_S1U_EEENS5_IJS1U_SB_EEEEEEENS4_39AutoVectorizingCopyWithAssumedAlignmentILi128EEENS4_14SM90_TMA_STOREES2B_S2D_S2D_EEEvvEEEEvNT_6ParamsE,@"STO_CUDA_ENTRY STV_DEFAULT"
_ZN7cutlass13device_kernelINS_4gemm6kernel13GemmUniversalIN4cute5tupleIJiiiiEEENS1_10collective13CollectiveMmaINS1_35MainloopSm100TmaUmmaWarpSpecializedILi14ELi2ELi2ENS5_IJNS4_1CILi1EEESB_SB_EEEEENS5_IJNSA_ILi128EEENSA_ILi256EEENSA_ILi32EEEEEENS_12float_e5m2_tENS5_IJSB_llEEENS_12float_e4m3_tENS5_IJlSB_lEEENS4_8TiledMMAINS4_8MMA_AtomIJNS4_10MMA_TraitsINS4_19SM100_MMA_F8F6F4_SSEJSI_SK_fSE_SF_NS4_17integral_constantINS4_4UMMA5MajorELSS_1EEENSQ_ISS_LSS_0EEENSQ_INSR_7ScaleInELSV_0EEESW_EEEEEENS4_6LayoutISC_NS5_IJNSA_ILi0EEES10_S10_EEEEENS5_IJNS4_10UnderscoreES13_S13_EEEEENS4_13SM90_TMA_LOADENS4_14ComposedLayoutINS4_7SwizzleILi3ELi4ELi3EEENS4_18smem_ptr_flag_bitsILi8EEENSZ_INS5_IJSE_NSA_ILi8EEEEEENS5_IJSB_SE_EEEEEEEvNS4_8identityES16_NS17_INS18_ILi1ELi4ELi3EEES1B_NSZ_INS5_IJS1C_SG_EEENS5_IJSG_SB_EEEEEEEvS1H_EENS_8epilogue10collective18CollectiveEpilogueINS1O_23Sm100TmaWarpSpecializedILi4ELi2ELi64ELb0ELb0EEEJSH_NS5_IJNSZ_ISE_SB_EENSZ_INSA_ILi64EEESB_EEEEESI_SL_SI_SL_NS1O_6fusion15FusionCallbacksIS1S_NS1X_17LinearCombinationISI_fSI_fLNS_15FloatRoundStyleE2EEESH_S1W_JEEENS4_5SM1004TMEM4LOAD26SM100_TMEM_LOAD_32dp32b64xES16_NS17_INS18_ILi2ELi4ELi3EEES1B_NSZ_INS5_IJS1C_S1U_EEENS5_IJS1U_SB_EEEEEEENS4_39AutoVectorizingCopyWithAssumedAlignmentILi128EEENS4_14SM90_TMA_STOREES2B_S2D_S2D_EEEvvEEEEvNT_6ParamsE:
[----:B------:R-:W1:Y:S01]  /*0000*/  LDC R1, c[0x0][0x37c] ;  /* 0x0000df00ff017b82 */ /* 0x000e620000000800 */
[----:B------:R-:W2:Y:S01]  /*0010*/  S2R R185, SR_TID.X ;  /* 0x0000000000b97919 */ /* 0x000ea20000002100 */
[----:B------:R-:W3:Y:S01]  /*0020*/  LDCU.64 UR4, c[0x0][0x890] ;  /* 0x00011200ff0477ac */ /* 0x000ee20008000a00 */
[----:B------:R-:W-:Y:S02]  /*0030*/  PRMT R171, RZ, 0x7610, R171 ;  /* 0x00007610ffab7816 */ /* 0x000fe400000000ab */
[----:B------:R-:W-:Y:S01]  /*0040*/  ELECT P5, URZ, PT ;  /* 0x0000000000ff782f */ /* 0x000fe200038a0000 */
[----:B------:R-:W4:Y:S01]  /*0050*/  LDCU.64 UR46, c[0x0][0x358] ;  /* 0x00006b00ff2e77ac */ /* 0x000f220008000a00 */
[----:B---3--:R-:W-:-:S04]  /*0060*/  UISETP.NE.U32.AND UP0, UPT, UR4, URZ, UPT ;  /* 0x000000ff0400728c */ /* 0x008fc8000bf05070 */
[----:B------:R-:W-:Y:S01]  /*0070*/  UISETP.NE.AND.EX UP0, UPT, UR5, URZ, UPT, UP0 ;  /* 0x000000ff0500728c */ /* 0x000fe2000bf05300 */
[----:B--2---:R-:W-:-:S05]  /*0080*/  SHF.R.U32.HI R173, RZ, 0x5, R185 ;  /* 0x00000005ffad7819 */ /* 0x004fca00000116b9 */
[----:B------:R-:W2:Y:S02]  /*0090*/  SHFL.IDX PT, R0, R173, RZ, 0x1f ;  /* 0x00001fffad007589 */ /* 0x000ea400000e0000 */
[----:B--2---:R-:W-:Y:S01]  /*00a0*/  R2UR UR8, R0 ;  /* 0x00000000000872ca */ /* 0x004fe200000e0000 */
[----:B-1--4-:R-:W-:-:S14]  /*00b0*/  BRA.U UP0, `(.L_x_0) ;  /* 0x00000001002c7547 */ /* 0x012fdc000b800000 */
[----:B------:R-:W1:Y:S02]  /*00c0*/  LDCU.64 UR6, c[0x0][0x888] ;  /* 0x00011100ff0677ac */ /* 0x000e640008000a00 */
[----:B-1----:R-:W-:-:S04]  /*00d0*/  UISETP.NE.U32.AND UP0, UPT, UR6, URZ, UPT ;  /* 0x000000ff0600728c */ /* 0x002fc8000bf05070 */
[----:B------:R-:W-:-:S09]  /*00e0*/  UISETP.NE.AND.EX UP0, UPT, UR7, URZ, UPT, UP0 ;  /* 0x000000ff0700728c */ /* 0x000fd2000bf05300 */
[----:B------:R-:W-:Y:S05]  /*00f0*/  BRA.U !UP0, `(.L_x_1) ;  /* 0x0000000108107547 */ /* 0x000fea000b800000 */
[----:B------:R-:W1:Y:S02]  /*0100*/  LDC.64 R2, c[0x0][0x888] ;  /* 0x00022200ff027b82 */ /* 0x000e640000000a00 */
[----:B-1----:R1:W5:Y:S01]  /*0110*/  LDG.E R81, desc[UR46][R2.64] ;  /* 0x0000002e02517981 */ /* 0x002362000c1e1900 */
[----:B------:R-:W-:Y:S01]  /*0120*/  HFMA2 R171, -RZ, RZ, 0, 5.9604644775390625e-08 ;  /* 0x00000001ffab7431 */ /* 0x000fe200000001ff */
[----:B------:R-:W-:Y:S05]  /*0130*/  BRA `(.L_x_0) ;  /* 0x00000000000c7947 */ /* 0x000fea0003800000 */
.L_x_1:
[----:B------:R-:W1:Y:S01]  /*0140*/  LDCU UR6, c[0x0][0x880] ;  /* 0x00011000ff0677ac */ /* 0x000e620008000800 */
[----:B------:R-:W-:Y:S01]  /*0150*/  HFMA2 R171, -RZ, RZ, 0, 5.9604644775390625e-08 ;  /* 0x00000001ffab7431 */ /* 0x000fe200000001ff */
[----:B-1----:R-:W-:-:S07]  /*0160*/  MOV R81, UR6 ;  /* 0x0000000600517c02 */ /* 0x002fce0008000f00 */
.L_x_0:
[----:B------:R-:W2:Y:S02]  /*0170*/  LDCU.64 UR6, c[0x0][0x8b0] ;  /* 0x00011600ff0677ac */ /* 0x000ea40008000a00 */
[----:B--2---:R-:W-:-:S04]  /*0180*/  UISETP.NE.U32.AND UP0, UPT, UR6, URZ, UPT ;  /* 0x000000ff0600728c */ /* 0x004fc8000bf05070 */
[----:B------:R-:W-:-:S09]  /*0190*/  UISETP.NE.AND.EX UP0, UPT, UR7, URZ, UPT, UP0 ;  /* 0x000000ff0700728c */ /* 0x000fd2000bf05300 */
[----:B------:R-:W-:Y:S05]  /*01a0*/  BRA.U UP0, `(.L_x_2) ;  /* 0x0000000100247547 */ /* 0x000fea000b800000 */
[----:B------:R-:W2:Y:S02]  /*01b0*/  LDCU.64 UR6, c[0x0][0x8a8] ;  /* 0x00011500ff0677ac */ /* 0x000ea40008000a00 */
[----:B--2---:R-:W-:-:S04]  /*01c0*/  UISETP.NE.U32.AND UP0, UPT, UR6, URZ, UPT ;  /* 0x000000ff0600728c */ /* 0x004fc8000bf05070 */
[----:B------:R-:W-:-:S09]  /*01d0*/  UISETP.NE.AND.EX UP0, UPT, UR7, URZ, UPT, UP0 ;  /* 0x000000ff0700728c */ /* 0x000fd2000bf05300 */
[----:B------:R-:W-:Y:S05]  /*01e0*/  BRA.U !UP0, `(.L_x_3) ;  /* 0x00000001080c7547 */ /* 0x000fea000b800000 */
[----:B------:R-:W2:Y:S02]  /*01f0*/  LDC.64 R78, c[0x0][0x8a8] ;  /* 0x00022a00ff4e7b82 */ /* 0x000ea40000000a00 */
[----:B--2---:R2:W5:Y:S01]  /*0200*/  LDG.E R78, desc[UR46][R78.64] ;  /* 0x0000002e4e4e7981 */ /* 0x004562000c1e1900 */
[----:B------:R-:W-:Y:S05]  /*0210*/  BRA `(.L_x_2) ;  /* 0x0000000000087947 */ /* 0x000fea0003800000 */
.L_x_3:
[----:B------:R-:W2:Y:S02]  /*0220*/  LDCU UR6, c[0x0][0x8a0] ;  /* 0x00011400ff0677ac */ /* 0x000ea40008000800 */
[----:B--2---:R-:W-:Y:S02]  /*0230*/  MOV R78, UR6 ;  /* 0x00000006004e7c02 */ /* 0x004fe40008000f00 */
.L_x_2:
[----:B------:R-:W-:Y:S01]  /*0240*/  IMAD.U32 R0, RZ, RZ, UR8 ;  /* 0x00000008ff007e24 */ /* 0x000fe2000f8e00ff */
[----:B------:R-:W-:Y:S04]  /*0250*/  BSSY.RECONVERGENT B0, `(.L_x_4) ;  /* 0x000000c000007945 */ /* 0x000fe80003800200 */
[C---:B------:R-:W-:Y:S02]  /*0260*/  ISETP.NE.OR P1, PT, R0.reuse, 0x1, !P5 ;  /* 0x000000010000780c */ /* 0x040fe40006f25670 */
[----:B------:R-:W-:-:S11]  /*0270*/  ISETP.NE.OR P0, PT, R0, 0x3, !P5 ;  /* 0x000000030000780c */ /* 0x000fd60006f05670 */
[----:B------:R-:W-:Y:S05]  /*0280*/  @P1 BRA `(.L_x_5) ;  /* 0x0000000000201947 */ /* 0x000fea0003800000 */
[----:B------:R-:W3:Y:S02]  /*0290*/  LDCU.64 UR6, c[0x0][0x348] ;  /* 0x00006900ff0677ac */ /* 0x000ee40008000a00 */
[----:B---3--:R-:W-:Y:S02]  /*02a0*/  UIADD3 UR10, UP1, UPT, UR6, 0x80, URZ ;  /* 0x00000080060a7890 */ /* 0x008fe4000ff3e0ff */
[----:B------:R-:W-:Y:S02]  /*02b0*/  UIADD3 UR6, UP0, UPT, UR6, 0x180, URZ ;  /* 0x0000018006067890 */ /* 0x000fe4000ff1e0ff */
[----:B------:R-:W-:Y:S02]  /*02c0*/  UIADD3.X UR11, UPT, UPT, URZ, UR7, URZ, UP1, !UPT ;  /* 0x00000007ff0b7290 */ /* 0x000fe40008ffe4ff */
[----:B------:R-:W-:-:S07]  /*02d0*/  UIADD3.X UR7, UPT, UPT, URZ, UR7, URZ, UP0, !UPT ;  /* 0x00000007ff077290 */ /* 0x000fce00087fe4ff */
[----:B------:R3:W-:Y:S02]  /*02e0*/  UTMACCTL.PF [UR10] ;  /* 0x000000000a0079b9 */ /* 0x0007e40008040000 */
[----:B------:R3:W-:Y:S02]  /*02f0*/  UTMACCTL.PF [UR6] ;  /* 0x00000000060079b9 */ /* 0x0007e40008040000 */
[----:B---3--:R-:W-:Y:S01]  /*0300*/  NOP ;  /* 0x0000000000007918 */ /* 0x008fe20000000000 */
.L_x_5:
[----:B------:R-:W-:Y:S05]  /*0310*/  BSYNC.RECONVERGENT B0 ;  /* 0x0000000000007941 */ /* 0x000fea0003800200 */
.L_x_4:
[----:B------:R-:W-:Y:S04]  /*0320*/  BSSY.RECONVERGENT B0, `(.L_x_6) ;  /* 0x000000a000007945 */ /* 0x000fe80003800200 */
        /* <DEDUP_REMOVED lines=9> */
.L_x_7:
[----:B------:R-:W-:Y:S05]  /*03c0*/  BSYNC.RECONVERGENT B0 ;  /* 0x0000000000007941 */ /* 0x000fea0003800200 */
.L_x_6:
[----:B------:R-:W3:Y:S01]  /*03d0*/  LDCU.64 UR6, c[0x0][0x888] ;  /* 0x00011100ff0677ac */ /* 0x000ee20008000a00 */
[----:B------:R-:W-:Y:S02]  /*03e0*/  UISETP.EQ.U32.AND UP1, UPT, UR4, URZ, UPT ;  /* 0x000000ff0400728c */ /* 0x000fe4000bf22070 */
[----:B------:R-:W-:Y:S02]  /*03f0*/  UPLOP3.LUT UP2, UPT, UPT, UPT, UPT, 0x80, 0x8 ;  /* 0x000000000008789c */ /* 0x000fe40003f4f070 */
[----:B---3--:R-:W-:-:S04]  /*0400*/  UISETP.NE.U32.AND UP0, UPT, UR6, URZ, UPT ;  /* 0x000000ff0600728c */ /* 0x008fc8000bf05070 */
[----:B------:R-:W-:-:S04]  /*0410*/  UISETP.NE.AND.EX UP0, UPT, UR7, URZ, UPT, UP0 ;  /* 0x000000ff0700728c */ /* 0x000fc8000bf05300 */
[----:B------:R-:W-:-:S04]  /*0420*/  UISETP.EQ.OR.EX UP3, UPT, UR5, URZ, !UP0, UP1 ;  /* 0x000000ff0500728c */ /* 0x000fc8000c762710 */
[----:B------:R-:W-:-:S05]  /*0430*/  UP2UR UR50, UPR, URZ, 0x8 ;  /* 0x00000008ff327883 */ /* 0x000fca0008000000 */
[----:B------:R-:W-:Y:S07]  /*0440*/  BRA.U !UP3, `(.L_x_8) ;  /* 0x000000010b207547 */ /* 0x000fee000b800000 */
[----:B------:R-:W-:Y:S01]  /*0450*/  UISETP.NE.U32.AND UP2, UPT, UR4, URZ, UPT ;  /* 0x000000ff0400728c */ /* 0x000fe2000bf45070 */
[----:B-----5:R-:W-:Y:S01]  /*0460*/  FSETP.NEU.AND P0, PT, R81, RZ, PT ;  /* 0x000000ff5100720b */ /* 0x020fe20003f0d000 */
[----:B------:R-:W-:Y:S02]  /*0470*/  USEL UR4, URZ, 0xffffffff, UP0 ;  /* 0xffffffffff047887 */ /* 0x000fe40008000000 */
[----:B------:R-:W-:-:S10]  /*0480*/  UISETP.NE.AND.EX UP2, UPT, UR5, URZ, UPT, UP2 ;  /* 0x000000ff0500728c */ /* 0x000fd4000bf45320 */
[----:B------:R-:W-:Y:S01]  /*0490*/  VOTEU.ANY UP1, P0 ;  /* 0x0000000000ff7886 */ /* 0x000fe20000020100 */
[----:B------:R-:W-:-:S04]  /*04a0*/  @!UP2 USEL UR4, URZ, 0xffffffff, UP1 ;  /* 0xffffffffff04a887 */ /* 0x000fc80008800000 */
[----:B------:R-:W-:-:S04]  /*04b0*/  ULOP3.LUT UR4, UR4, 0x1, URZ, 0xc0, !UPT ;  /* 0x0000000104047892 */ /* 0x000fc8000f8ec0ff */
[----:B------:R-:W-:-:S11]  /*04c0*/  UISETP.NE.U32.AND UP2, UPT, UR4, 0x1, UPT ;  /* 0x000000010400788c */ /* 0x000fd6000bf45070 */
.L_x_8:
[----:B-1----:R-:W1:Y:S01]  /*04d0*/  SHFL.IDX PT, R2, R173, RZ, 0x1f ;  /* 0x00001fffad027589 */ /* 0x002e6200000e0000 */
[----:B------:R-:W-:-:S04]  /*04e0*/  UISETP.NE.AND UP1, UPT, UR8, 0x2, UPT ;  /* 0x000000020800788c */ /* 0x000fc8000bf25270 */
[----:B------:R-:W-:Y:S01]  /*04f0*/  USEL UR6, URZ, 0x1, UP1 ;  /* 0x00000001ff067887 */ /* 0x000fe20008800000 */
[----:B-1----:R-:W-:-:S13]  /*0500*/  ISETP.NE.AND P0, PT, R2, RZ, PT ;  /* 0x000000ff0200720c */ /* 0x002fda0003f05270 */
[----:B------:R-:W-:Y:S05]  /*0510*/  @P0 BRA `(.L_x_9) ;  /* 0x0000000000a40947 */ /* 0x000fea0003800000 */
[----:B------:R-:W-:Y:S01]  /*0520*/  ELECT P0, URZ, PT ;  /* 0x0000000000ff782f */ /* 0x000fe20003800000 */
[----:B------:R-:W-:-:S12]  /*0530*/  BSSY.RECONVERGENT B0, `(.L_x_9) ;  /* 0x0000027000007945 */ /* 0x000fd80003800200 */
[----:B------:R-:W-:Y:S05]  /*0540*/  @!P0 BRA `(.L_x_10) ;  /* 0x0000000000948947 */ /* 0x000fea0003800000 */
[----:B------:R-:W1:Y:S01]  /*0550*/  S2UR UR5, SR_CgaCtaId ;  /* 0x00000000000579c3 */ /* 0x000e620000008800 */
[----:B------:R-:W-:Y:S01]  /*0560*/  UMOV UR7, 0x400 ;  /* 0x0000040000077882 */ /* 0x000fe20000000000 */
[----:B------:R-:W-:Y:S02]  /*0570*/  UMOV UR4, 0x1 ;  /* 0x0000000100047882 */ /* 0x000fe40000000000 */
[----:B------:R-:W-:-:S04]  /*0580*/  UIADD3 UR10, UPT, UPT, -UR4, 0x100000, URZ ;  /* 0x00100000040a7890 */ /* 0x000fc8000fffe1ff */
[----:B------:R-:W-:Y:S02]  /*0590*/  USHF.L.U32 UR11, UR10, 0xb, URZ ;  /* 0x0000000b0a0b7899 */ /* 0x000fe400080006ff */
[----:B------:R-:W-:Y:S02]  /*05a0*/  USHF.L.U32 UR10, UR10, 0x1, URZ ;  /* 0x000000010a0a7899 */ /* 0x000fe400080006ff */
[----:B-1----:R-:W-:Y:S01]  /*05b0*/  ULEA UR5, UR5, UR7, 0x18 ;  /* 0x0000000705057291 */ /* 0x002fe2000f8ec0ff */
[----:B------:R-:W1:Y:S11]  /*05c0*/  FENCE.VIEW.ASYNC.S ;  /* 0x00000000000073c6 */ /* 0x000e760000000000 */
[----:B-1----:R1:W3:Y:S01]  /*05d0*/  SYNCS.EXCH.64 URZ, [UR5], UR10 ;  /* 0x0000000a05ff75b2 */ /* 0x0022e20008000100 */
[----:B------:R1:W4:Y:S01]  /*05e0*/  SYNCS.EXCH.64 URZ, [UR5+0x70], UR10 ;  /* 0x0000700a05ff75b2 */ /* 0x0003220008000100 */
[----:B------:R1:W1:Y:S01]  /*05f0*/  SYNCS.EXCH.64 URZ, [UR5+0x8], UR10 ;  /* 0x0000080a05ff75b2 */ /* 0x0002620008000100 */
        /* <DEDUP_REMOVED lines=25> */
[----:B---34-:R-:W-:Y:S01]  /*0790*/  NOP ;  /* 0x0000000000007918 */ /* 0x018fe20000000000 */
.L_x_10:
[----:B-1----:R-:W-:Y:S05]  /*07a0*/  BSYNC.RECONVERGENT B0 ;  /* 0x0000000000007941 */ /* 0x002fea0003800200 */
.L_x_9:
[----:B------:R-:W1:Y:S01]  /*07b0*/  SHFL.IDX PT, R2, R173, RZ, 0x1f ;  /* 0x00001fffad027589 */ /* 0x000e6200000e0000 */
[----:B------:R-:W-:Y:S01]  /*07c0*/  NOP ;  /* 0x0000000000007918 */ /* 0x000fe20000000000 */
[----:B-1----:R-:W-:-:S13]  /*07d0*/  ISETP.NE.AND P0, PT, R2, 0x1, PT ;  /* 0x000000010200780c */ /* 0x002fda0003f05270 */
[----:B------:R-:W-:Y:S05]  /*07e0*/  @P0 BRA `(.L_x_11) ;  /* 0x0000000000580947 */ /* 0x000fea0003800000 */
[----:B------:R-:W1:Y:S01]  /*07f0*/  S2UR UR7, SR_CgaCtaId ;  /* 0x00000000000779c3 */ /* 0x000e620000008800 */
[----:B------:R-:W-:Y:S01]  /*0800*/  UMOV UR9, 0x400 ;  /* 0x0000040000097882 */ /* 0x000fe20000000000 */
[----:B------:R-:W-:Y:S01]  /*0810*/  UMOV UR5, 0x20 ;  /* 0x0000002000057882 */ /* 0x000fe20000000000 */
[----:B------:R-:W-:Y:S01]  /*0820*/  UMOV UR4, 0x80 ;  /* 0x0000008000047882 */ /* 0x000fe20000000000 */
[----:B------:R-:W-:-:S04]  /*0830*/  UIADD3 UR10, UPT, UPT, -UR5, 0x100000, URZ ;  /* 0x00100000050a7890 */ /* 0x000fc8000fffe1ff */
[----:B------:R-:W-:Y:S02]  /*0840*/  USHF.L.U32 UR11, UR10, 0xb, URZ ;  /* 0x0000000b0a0b7899 */ /* 0x000fe400080006ff */
[----:B------:R-:W-:Y:S02]  /*0850*/  USHF.L.U32 UR10, UR10, 0x1, URZ ;  /* 0x000000010a0a7899 */ /* 0x000fe400080006ff */
[----:B------:R-:W-:-:S04]  /*0860*/  UIADD3 UR4, UPT, UPT, -UR4, 0x100000, URZ ;  /* 0x0010000004047890 */ /* 0x000fc8000fffe1ff */
[----:B------:R-:W-:Y:S02]  /*0870*/  USHF.L.U32 UR5, UR4, 0xb, URZ ;  /* 0x0000000b04057899 */ /* 0x000fe400080006ff */
[----:B------:R-:W-:Y:S01]  /*0880*/  USHF.L.U32 UR4, UR4, 0x1, URZ ;  /* 0x0000000104047899 */ /* 0x000fe200080006ff */
[----:B------:R-:W-:Y:S01]  /*0890*/  ELECT P0, URZ, PT ;  /* 0x0000000000ff782f */ /* 0x000fe20003800000 */
[----:B-1----:R-:W-:Y:S01]  /*08a0*/  ULEA UR7, UR7, UR9, 0x18 ;  /* 0x0000000907077291 */ /* 0x002fe2000f8ec0ff */
[----:B------:R-:W1:Y:S11]  /*08b0*/  FENCE.VIEW.ASYNC.S ;  /* 0x00000000000073c6 */ /* 0x000e760000000000 */
[----:B-1----:R1:W3:Y:S01]  /*08c0*/  SYNCS.EXCH.64 URZ, [UR7+0xe0], UR10 ;  /* 0x0000e00a07ff75b2 */ /* 0x0022e20008000100 */
[----:B------:R1:W4:Y:S01]  /*08d0*/  SYNCS.EXCH.64 URZ, [UR7+0x100], UR4 ;  /* 0x0001000407ff75b2 */ /* 0x0003220008000100 */
[----:B------:R1:W1:Y:S01]  /*08e0*/  SYNCS.EXCH.64 URZ, [UR7+0xe8], UR10 ;  /* 0x0000e80a07ff75b2 */ /* 0x0002620008000100 */
[----:B------:R1:W1:Y:S01]  /*08f0*/  SYNCS.EXCH.64 URZ, [UR7+0x108], UR4 ;  /* 0x0001080407ff75b2 */ /* 0x0002620008000100 */
[----:B------:R1:W1:Y:S01]  /*0900*/  SYNCS.EXCH.64 URZ, [UR7+0xf0], UR10 ;  /* 0x0000f00a07ff75b2 */ /* 0x0002620008000100 */
[----:B------:R1:W1:Y:S01]  /*0910*/  SYNCS.EXCH.64 URZ, [UR7+0x110], UR4 ;  /* 0x0001100407ff75b2 */ /* 0x0002620008000100 */
[----:B------:R1:W1:Y:S01]  /*0920*/  SYNCS.EXCH.64 URZ, [UR7+0xf8], UR10 ;  /* 0x0000f80a07ff75b2 */ /* 0x0002620008000100 */
[----:B------:R1:W1:Y:S01]  /*0930*/  SYNCS.EXCH.64 URZ, [UR7+0x118], UR4 ;  /* 0x0001180407ff75b2 */ /* 0x0002620008000100 */
[----:B------:R-:W-:Y:S01]  /*0940*/  NOP ;  /* 0x0000000000007918 */ /* 0x000fe20000000000 */
.L_x_11:
[----:B------:R-:W2:Y:S01]  /*0950*/  SHFL.IDX PT, R2, R173, RZ, 0x1f ;  /* 0x00001fffad027589 */ /* 0x000ea200000e0000 */
[----:B------:R-:W-:Y:S01]  /*0960*/  NOP ;  /* 0x0000000000007918 */ /* 0x000fe20000000000 */
[----:B--2---:R-:W-:-:S13]  /*0970*/  ISETP.NE.AND P0, PT, R2, 0x3, PT ;  /* 0x000000030200780c */ /* 0x004fda0003f05270 */
[----:B------:R-:W-:Y:S05]  /*0980*/  @P0 BRA `(.L_x_12) ;  /* 0x0000000000300947 */ /* 0x000fea0003800000 */
[----:B-1----:R-:W1:Y:S01]  /*0990*/  S2UR UR5, SR_CgaCtaId ;  /* 0x00000000000579c3 */ /* 0x002e620000008800 */
[----:B------:R-:W-:Y:S01]  /*09a0*/  UMOV UR7, 0x400 ;  /* 0x0000040000077882 */ /* 0x000fe20000000000 */
[----:B------:R-:W-:Y:S01]  /*09b0*/  UMOV UR4, 0x20 ;  /* 0x0000002000047882 */ /* 0x000fe20000000000 */
[----:B------:R-:W-:Y:S01]  /*09c0*/  ELECT P0, URZ, PT ;  /* 0x0000000000ff782f */ /* 0x000fe20003800000 */
[----:B------:R-:W-:-:S04]  /*09d0*/  UIADD3 UR10, UPT, UPT, -UR4, 0x100000, URZ ;  /* 0x00100000040a7890 */ /* 0x000fc8000fffe1ff */
[----:B------:R-:W-:Y:S02]  /*09e0*/  USHF.L.U32 UR11, UR10, 0xb, URZ ;  /* 0x0000000b0a0b7899 */ /* 0x000fe400080006ff */
[----:B------:R-:W-:Y:S02]  /*09f0*/  USHF.L.U32 UR10, UR10, 0x1, URZ ;  /* 0x000000010a0a7899 */ /* 0x000fe400080006ff */
[----:B-1----:R-:W-:Y:S01]  /*0a00*/  ULEA UR5, UR5, UR7, 0x18 ;  /* 0x0000000705057291 */ /* 0x002fe2000f8ec0ff */
[----:B------:R-:W1:Y:S11]  /*0a10*/  FENCE.VIEW.ASYNC.S ;  /* 0x00000000000073c6 */ /* 0x000e760000000000 */
[----:B-1----:R2:W1:Y:S01]  /*0a20*/  SYNCS.EXCH.64 URZ, [UR5+0x120], UR10 ;  /* 0x0001200a05ff75b2 */ /* 0x0024620008000100 */
[----:B------:R2:W1:Y:S02]  /*0a30*/  SYNCS.EXCH.64 URZ, [UR5+0x128], UR10 ;  /* 0x0001280a05ff75b2 */ /* 0x0004640008000100 */
[----:B--2---:R-:W-:Y:S01]  /*0a40*/  NOP ;  /* 0x0000000000007918 */ /* 0x004fe20000000000 */
.L_x_12:
[----:B------:R-:W2:Y:S01]  /*0a50*/  SHFL.IDX PT, R2, R173, RZ, 0x1f ;  /* 0x00001fffad027589 */ /* 0x000ea200000e0000 */
[----:B------:R-:W-:Y:S01]  /*0a60*/  NOP ;  /* 0x0000000000007918 */ /* 0x000fe20000000000 */
[----:B--2---:R-:W-:-:S13]  /*0a70*/  ISETP.NE.AND P0, PT, R2, 0x4, PT ;  /* 0x000000040200780c */ /* 0x004fda0003f05270 */
[----:B------:R-:W-:Y:S05]  /*0a80*/  @P0 BRA `(.L_x_13) ;  /* 0x00000000004c0947 */ /* 0x000fea0003800000 */
[----:B-1----:R-:W1:Y:S01]  /*0a90*/  S2UR UR5, SR_CgaCtaId ;  /* 0x00000000000579c3 */ /* 0x002e620000008800 */
[----:B------:R-:W-:Y:S01]  /*0aa0*/  UMOV UR9, 0x100 ;  /* 0x0000010000097882 */ /* 0x000fe20000000000 */
[----:B------:R-:W-:Y:S01]  /*0ab0*/  UMOV UR7, 0x400 ;  /* 0x0000040000077882 */ /* 0x000fe20000000000 */
[----:B------:R-:W-:Y:S01]  /*0ac0*/  USEL UR9, UR9, 0xe0, UP2 ;  /* 0x000000e009097887 */ /* 0x000fe20009000000 */
[----:B------:R-:W-:Y:S01]  /*0ad0*/  UMOV UR4, 0x1 ;  /* 0x0000000100047882 */ /* 0x000fe20000000000 */
[----:B------:R-:W-:Y:S01]  /*0ae0*/  ELECT P0, URZ, PT ;  /* 0x0000000000ff782f */ /* 0x000fe20003800000 */
[----:B------:R-:W-:-:S04]  /*0af0*/  UIADD3 UR10, UPT, UPT, -UR4, 0x100000, URZ ;  /* 0x00100000040a7890 */ /* 0x000fc8000fffe1ff */
[----:B------:R-:W-:Y:S02]  /*0b00*/  USHF.L.U32 UR11, UR10, 0xb, URZ ;  /* 0x0000000b0a0b7899 */ /* 0x000fe400080006ff */
[----:B------:R-:W-:Y:S02]  /*0b10*/  USHF.L.U32 UR10, UR10, 0x1, URZ ;  /* 0x000000010a0a7899 */ /* 0x000fe400080006ff */
[----:B------:R-:W-:-:S04]  /*0b20*/  UIADD3 UR12, UPT, UPT, -UR9, 0x100000, URZ ;  /* 0x00100000090c7890 */ /* 0x000fc8000fffe1ff */
[----:B------:R-:W-:Y:S02]  /*0b30*/  USHF.L.U32 UR13, UR12, 0xb, URZ ;  /* 0x0000000b0c0d7899 */ /* 0x000fe400080006ff */
[----:B------:R-:W-:Y:S02]  /*0b40*/  USHF.L.U32 UR12, UR12, 0x1, URZ ;  /* 0x000000010c0c7899 */ /* 0x000fe400080006ff */
[----:B-1----:R-:W-:Y:S01]  /*0b50*/  ULEA UR5, UR5, UR7, 0x18 ;  /* 0x0000000705057291 */ /* 0x002fe2000f8ec0ff */
[----:B------:R-:W1:Y:S11]  /*0b60*/  FENCE.VIEW.ASYNC.S ;  /* 0x00000000000073c6 */ /* 0x000e760000000000 */
[----:B-1----:R2:W1:Y:S01]  /*0b70*/  SYNCS.EXCH.64 URZ, [UR5+0x130], UR10 ;  /* 0x0001300a05ff75b2 */ /* 0x0024620008000100 */
[----:B------:R2:W1:Y:S01]  /*0b80*/  SYNCS.EXCH.64 URZ, [UR5+0x140], UR12 ;  /* 0x0001400c05ff75b2 */ /* 0x0004620008000100 */
[----:B------:R2:W1:Y:S01]  /*0b90*/  SYNCS.EXCH.64 URZ, [UR5+0x138], UR10 ;  /* 0x0001380a05ff75b2 */ /* 0x0004620008000100 */
[----:B------:R2:W1:Y:S02]  /*0ba0*/  SYNCS.EXCH.64 URZ, [UR5+0x148], UR12 ;  /* 0x0001480c05ff75b2 */ /* 0x0004640008000100 */
[----:B--2---:R-:W-:Y:S01]  /*0bb0*/  NOP ;  /* 0x0000000000007918 */ /* 0x004fe20000000000 */
.L_x_13:
[----:B------:R-:W2:Y:S01]  /*0bc0*/  SHFL.IDX PT, R2, R173, RZ, 0x1f ;  /* 0x00001fffad027589 */ /* 0x000ea200000e0000 */
[----:B------:R-:W-:Y:S01]  /*0bd0*/  NOP ;  /* 0x0000000000007918 */ /* 0x000fe20000000000 */
[----:B--2---:R-:W-:-:S13]  /*0be0*/  ISETP.NE.AND P0, PT, R2, 0x5, PT ;  /* 0x000000050200780c */ /* 0x004fda0003f05270 */
[----:B------:R-:W-:Y:S05]  /*0bf0*/  @P0 BRA `(.L_x_14) ;  /* 0x0000000000480947 */ /* 0x000fea0003800000 */
[----:B-1----:R-:W1:Y:S01]  /*0c00*/  S2UR UR7, SR_CgaCtaId ;  /* 0x00000000000779c3 */ /* 0x002e620000008800 */
        /* <DEDUP_REMOVED lines=12> */
[----:B-1----:R2:W1:Y:S01]  /*0cd0*/  SYNCS.EXCH.64 URZ, [UR7+0x150], UR10 ;  /* 0x0001500a07ff75b2 */ /* 0x0024620008000100 */
[----:B------:R2:W1:Y:S01]  /*0ce0*/  SYNCS.EXCH.64 URZ, [UR7+0x160], UR4 ;  /* 0x0001600407ff75b2 */ /* 0x0004620008000100 */
[----:B------:R2:W1:Y:S01]  /*0cf0*/  SYNCS.EXCH.64 URZ, [UR7+0x158], UR10 ;  /* 0x0001580a07ff75b2 */ /* 0x0004620008000100 */
[----:B------:R2:W1:Y:S02]  /*0d00*/  SYNCS.EXCH.64 URZ, [UR7+0x168], UR4 ;  /* 0x0001680407ff75b2 */ /* 0x0004640008000100 */
[----:B--2---:R-:W-:Y:S01]  /*0d10*/  NOP ;  /* 0x0000000000007918 */ /* 0x004fe20000000000 */
.L_x_14:
        /* <DEDUP_REMOVED lines=18> */
.L_x_15:
[----:B-1----:R-:W1:Y:S01]  /*0e40*/  S2UR UR5, SR_CTAID.X ;  /* 0x00000000000579c3 */ /* 0x002e620000002500 */
[----:B------:R-:W-:-:S05]  /*0e50*/  CS2R.32 R170, SR_CgaSize ;  /* 0x0000000000aa7805 */ /* 0x000fca0000008a00 */
[----:B------:R-:W-:-:S05]  /*0e60*/  IMAD R170, R170, -0xa0, RZ ;  /* 0xffffff60aaaa7824 */ /* 0x000fca00078e02ff */
[----:B------:R-:W-:-:S14]  /*0e70*/  R2UR UR9, R170 ;  /* 0x00000000aa0972ca */ /* 0x000fdc00000e0000 */
[----:B------:R-:W2:Y:S01]  /*0e80*/  LDCU UR9, c[0x0][UR9+0x2b0] ;  /* 0x00005600090977ac */ /* 0x000ea20008000800 */
[----:B------:R-:W-:Y:S01]  /*0e90*/  NOP ;  /* 0x0000000000007918 */ /* 0x000fe20000000000 */
[----:B------:R-:W-:-:S05]  /*0ea0*/  CS2R.32 R170, SR_CgaSize ;  /* 0x0000000000aa7805 */ /* 0x000fca0000008a00 */
[----:B------:R-:W-:-:S05]  /*0eb0*/  IMAD R170, R170, -0xa0, RZ ;  /* 0xffffff60aaaa7824 */ /* 0x000fca00078e02ff */
[----:B------:R-:W-:-:S14]  /*0ec0*/  R2UR UR7, R170 ;  /* 0x00000000aa0772ca */ /* 0x000fdc00000e0000 */
[----:B------:R-:W3:Y:S01]  /*0ed0*/  LDCU UR7, c[0x0][UR7+0x2b4] ;  /* 0x00005680070777ac */ /* 0x000ee20008000800 */
[----:B------:R-:W4:Y:S08]  /*0ee0*/  S2UR UR4, SR_CTAID.Y ;  /* 0x00000000000479c3 */ /* 0x000f300000002600 */
[----:B------:R-:W3:Y:S01]  /*0ef0*/  LDC R9, c[0x0][0xb24] ;  /* 0x0002c900ff097b82 */ /* 0x000ee20000000800 */
[----:B-1----:R-:W-:-:S02]  /*0f00*/  I2FP.F32.U32 R5, UR5 ;  /* 0x0000000500057c45 */ /* 0x002fc40008201000 */
[----:B------:R-:W-:-:S05]  /*0f10*/  CS2R.32 R3, SR_CgaSize ;  /* 0x0000000000037805 */ /* 0x000fca0000008a00 */
[----:B------:R-:W-:-:S06]  /*0f20*/  IMAD R3, R3, -0xa0, RZ ;  /* 0xffffff6003037824 */ /* 0x000fcc00078e02ff */
[----:B------:R-:W1:Y:S01]  /*0f30*/  LDC R3, c[0x0][R3+0x2a0] ;  /* 0x0000a80003037b82 */ /* 0x000e620000000800 */
[----:B------:R-:W-:Y:S01]  /*0f40*/  MOV R21, UR5 ;  /* 0x0000000500157c02 */ /* 0x000fe20008000f00 */
[----:B--2---:R-:W-:Y:S01]  /*0f50*/  FMUL R5, R5, UR9 ;  /* 0x0000000905057c20 */ /* 0x004fe20008400000 */
[----:B----4-:R-:W-:Y:S02]  /*0f60*/  I2FP.F32.U32 R4, UR4 ;  /* 0x0000000400047c45 */ /* 0x010fe40008201000 */
[----:B------:R-:W-:-:S05]  /*0f70*/  CS2R.32 R2, SR_CgaSize ;  /* 0x0000000000027805 */ /* 0x000fca0000008a00 */
[----:B------:R-:W-:-:S06]  /*0f80*/  IMAD R2, R2, -0xa0, RZ ;  /* 0xffffff6002027824 */ /* 0x000fcc00078e02ff */
[----:B------:R-:W2:Y:S01]  /*0f90*/  LDC R2, c[0x0][R2+0x2a4] ;  /* 0x0000a90002027b82 */ /* 0x000ea20000000800 */
[----:B------:R-:W4:Y:S01]  /*0fa0*/  F2I.U32.TRUNC.NTZ R170, R5 ;  /* 0x0000000500aa7305 */ /* 0x000f22000020f000 */
[----:B------:R-:W-:Y:S01]  /*0fb0*/  MOV R20, UR4 ;  /* 0x0000000400147c02 */ /* 0x000fe20008000f00 */
[----:B---3--:R-:W-:-:S05]  /*0fc0*/  FMUL R4, R4, UR7 ;  /* 0x0000000704047c20 */ /* 0x008fca0008400000 */
[----:B------:R-:W-:Y:S01]  /*0fd0*/  BAR.SYNC.DEFER_BLOCKING 0x0 ;  /* 0x0000000000007b1d */ /* 0x000fe20000010000 */
[----:B------:R-:W-:-:S05]  /*0fe0*/  ISETP.GE.AND P0, PT, R9, 0x1, PT ;  /* 0x000000010900780c */ /* 0x000fca0003f06270 */
[----:B------:R-:W3:Y:S02]  /*0ff0*/  F2I.U32.TRUNC.NTZ R147, R4 ;  /* 0x0000000400937305 */ /* 0x000ee4000020f000 */
[----:B------:R-:W2:Y:S01]  /*1000*/  S2UR UR36, SR_CTAID.Z ;  /* 0x00000000002479c3 */ /* 0x000ea20000002700 */
[----:B----4-:R-:W-:-:S05]  /*1010*/  IADD3 R170, PT, PT, -R170, RZ, RZ ;  /* 0x000000ffaaaa7210 */ /* 0x010fca0007ffe1ff */
[----:B-1----:R-:W-:Y:S01]  /*1020*/  IMAD R170, R3, R170, UR5 ;  /* 0x0000000503aa7e24 */ /* 0x002fe2000f8e02aa */
[----:B---3--:R-:W-:-:S05]  /*1030*/  IADD3 R147, PT, PT, -R147, RZ, RZ ;  /* 0x000000ff93937210 */ /* 0x008fca0007ffe1ff */
[----:B--2---:R-:W-:Y:S01]  /*1040*/  IMAD R147, R2, R147, UR4 ;  /* 0x0000000402937e24 */ /* 0x004fe2000f8e0293 */
[----:B------:R-:W-:Y:S06]  /*1050*/  @!P0 BRA `(.L_x_16) ;  /* 0x0000000000b88947 */ /* 0x000fec0003800000 */
[----:B------:R-:W1:Y:S01]  /*1060*/  LDC.64 R4, c[0x0][0xb18] ;  /* 0x0002c600ff047b82 */ /* 0x000e620000000a00 */
[----:B------:R-:W-:-:S07]  /*1070*/  ISETP.NE.AND P0, PT, R9, 0x1, PT ;  /* 0x000000010900780c */ /* 0x000fce0003f05270 */
[----:B------:R-:W2:Y:S08]  /*1080*/  LDC R10, c[0x0][0xb0c] ;  /* 0x0002c300ff0a7b82 */ /* 0x000eb00000000800 */
[----:B------:R-:W3:Y:S08]  /*1090*/  LDC R11, c[0x0][0x370] ;  /* 0x0000dc00ff0b7b82 */ /* 0x000ef00000000800 */
[----:B------:R-:W4:Y:S01]  /*10a0*/  LDC R12, c[0x0][0x374] ;  /* 0x0000dd00ff0c7b82 */ /* 0x000f220000000800 */
[----:B-1----:R-:W-:-:S07]  /*10b0*/  ISETP.NE.AND P1, PT, R4, 0x1, PT ;  /* 0x000000010400780c */ /* 0x002fce0003f25270 */
[----:B------:R-:W3:Y:S01]  /*10c0*/  LDC.64 R6, c[0x0][0xb10] ;  /* 0x0002c400ff067b82 */ /* 0x000ee20000000a00 */
[----:B--2---:R-:W-:-:S07]  /*10d0*/  ISETP.NE.AND P2, PT, R10, 0x1, PT ;  /* 0x000000010a00780c */ /* 0x004fce0003f45270 */
[----:B------:R-:W1:Y:S08]  /*10e0*/  LDC R8, c[0x0][0xb20] ;  /* 0x0002c800ff087b82 */ /* 0x000e700000000800 */
[----:B------:R-:W2:Y:S01]  /*10f0*/  LDC.64 R2, c[0x0][0xb28] ;  /* 0x0002ca00ff027b82 */ /* 0x000ea20000000a00 */
[----:B----4-:R-:W-:-:S04]  /*1100*/  IMAD.HI.U32 R13, R12, R5, RZ ;  /* 0x000000050c0d7227 */ /* 0x010fc800078e00ff */
[----:B------:R-:W-:-:S04]  /*1110*/  IMAD.HI.U32 R5, R20, R5, RZ ;  /* 0x0000000514057227 */ /* 0x000fc800078e00ff */
[----:B---3--:R-:W-:-:S04]  /*1120*/  IMAD.HI.U32 R14, R11, R6, RZ ;  /* 0x000000060b0e7227 */ /* 0x008fc800078e00ff */
[C---:B------:R-:W-:Y:S01]  /*1130*/  IMAD.HI.U32 R16, R21.reuse, R6, RZ ;  /* 0x0000000615107227 */ /* 0x040fe200078e00ff */
[-C--:B------:R-:W-:Y:S02]  /*1140*/  @P2 SHF.R.U32.HI R11, RZ, R7.reuse, R14 ;  /* 0x00000007ff0b2219 */ /* 0x080fe4000001160e */
[-C--:B-1----:R-:W-:Y:S02]  /*1150*/  @P1 SHF.R.U32.HI R12, RZ, R8.reuse, R13 ;  /* 0x00000008ff0c1219 */ /* 0x082fe4000001160d */
[----:B------:R-:W-:Y:S02]  /*1160*/  SHF.R.U32.HI R5, RZ, R8, R5 ;  /* 0x00000008ff057219 */ /* 0x000fe40000011605 */
[----:B------:R-:W-:Y:S02]  /*1170*/  SHF.R.U32.HI R16, RZ, R7, R16 ;  /* 0x00000007ff107219 */ /* 0x000fe40000011610 */
[----:B------:R-:W-:Y:S01]  /*1180*/  SEL R5, R20, R5, !P1 ;  /* 0x0000000514057207 */ /* 0x000fe20004800000 */
[----:B--2---:R-:W-:Y:S01]  /*1190*/  IMAD.HI.U32 R14, R12, R2, RZ ;  /* 0x000000020c0e7227 */ /* 0x004fe200078e00ff */
[----:B------:R-:W-:-:S02]  /*11a0*/  SEL R7, R21, R16, !P2 ;  /* 0x0000001015077207 */ /* 0x000fc40005000000 */
[----:B------:R-:W-:Y:S01]  /*11b0*/  IADD3 R13, PT, PT, -R5, RZ, RZ ;  /* 0x000000ff050d7210 */ /* 0x000fe20007ffe1ff */
[----:B------:R-:W-:Y:S01]  /*11c0*/  IMAD.HI.U32 R6, R11, R2, RZ ;  /* 0x000000020b067227 */ /* 0x000fe200078e00ff */
[----:B------:R-:W-:-:S03]  /*11d0*/  @P0 SHF.R.U32.HI R12, RZ, R3, R14 ;  /* 0x00000003ff0c0219 */ /* 0x000fc6000001160e */
[----:B------:R-:W-:Y:S01]  /*11e0*/  IMAD R13, R4, R13, R20 ;  /* 0x0000000d040d7224 */ /* 0x000fe200078e0214 */
[----:B------:R-:W-:Y:S01]  /*11f0*/  @P0 SHF.R.U32.HI R11, RZ, R3, R6 ;  /* 0x00000003ff0b0219 */ /* 0x000fe20000011606 */
[----:B------:R-:W-:-:S04]  /*1200*/  IMAD R12, R12, R9, RZ ;  /* 0x000000090c0c7224 */ /* 0x000fc800078e02ff */
[----:B------:R-:W-:Y:S01]  /*1210*/  IMAD R6, R11, R9, RZ ;  /* 0x000000090b067224 */ /* 0x000fe200078e02ff */
[----:B------:R-:W-:-:S04]  /*1220*/  ISETP.GE.AND P1, PT, R5, R12, PT ;  /* 0x0000000c0500720c */ /* 0x000fc80003f26270 */
[----:B------:R-:W-:Y:S01]  /*1230*/  ISETP.GE.OR P1, PT, R7, R6, P1 ;  /* 0x000000060700720c */ /* 0x000fe20000f26670 */
[----:B------:R-:W-:-:S05]  /*1240*/  IMAD.HI.U32 R6, R5, R2, RZ ;  /* 0x0000000205067227 */ /* 0x000fca00078e00ff */
[----:B------:R-:W-:-:S04]  /*1250*/  SHF.R.U32.HI R6, RZ, R3, R6 ;  /* 0x00000003ff067219 */ /* 0x000fc80000011606 */
[----:B------:R-:W-:-:S03]  /*1260*/  SEL R6, R5, R6, !P0 ;  /* 0x0000000605067207 */ /* 0x000fc60004000000 */
[----:B------:R-:W-:Y:S01]  /*1270*/  @!P1 IMAD.HI.U32 R8, R7, R2, RZ ;  /* 0x0000000207089227 */ /* 0x000fe200078e00ff */
[----:B------:R-:W-:-:S04]  /*1280*/  IADD3 R2, PT, PT, -R6, RZ, RZ ;  /* 0x000000ff06027210 */ /* 0x000fc80007ffe1ff */
[----:B------:R-:W-:Y:S01]  /*1290*/  @!P1 SHF.R.U32.HI R8, RZ, R3, R8 ;  /* 0x00000003ff089219 */ /* 0x000fe20000011608 */
[----:B------:R-:W-:-:S03]  /*12a0*/  IMAD R2, R9, R2, R5 ;  /* 0x0000000209027224 */ /* 0x000fc600078e0205 */
[----:B------:R-:W-:-:S05]  /*12b0*/  @!P1 SEL R3, R7, R8, !P0 ;  /* 0x0000000807039207 */ /* 0x000fca0004000000 */
[--C-:B------:R-:W-:Y:S02]  /*12c0*/  @!P1 IMAD.IADD R6, R6, 0x1, -R3.reuse ;  /* 0x0000000106069824 */ /* 0x100fe400078e0a03 */
[----:B------:R-:W-:Y:S01]  /*12d0*/  @!P1 IMAD R3, R2, R11, R3 ;  /* 0x0000000b02039224 */ /* 0x000fe200078e0203 */
[----:B------:R-:W-:Y:S01]  /*12e0*/  IADD3 R2, PT, PT, -R7, RZ, RZ ;  /* 0x000000ff07027210 */ /* 0x000fe20007ffe1ff */
[----:B------:R-:W-:Y:S02]  /*12f0*/  @!P1 IMAD R5, R6, R9, R7 ;  /* 0x0000000906059224 */ /* 0x000fe400078e0207 */
[----:B------:R-:W-:Y:S02]  /*1300*/  @!P1 IMAD.MOV.U32 R7, RZ, RZ, R3 ;  /* 0x000000ffff079224 */ /* 0x000fe400078e0003 */
[----:B------:R-:W-:Y:S02]  /*1310*/  IMAD R2, R10, R2, R21 ;  /* 0x000000020a027224 */ /* 0x000fe400078e0215 */
[----:B------:R-:W-:-:S02]  /*1320*/  IMAD R20, R5, R4, R13 ;  /* 0x0000000405147224 */ /* 0x000fc400078e020d */
[----:B------:R-:W-:Y:S02]  /*1330*/  IMAD R21, R7, R10, R2 ;  /* 0x0000000a07157224 */ /* 0x000fe400078e0202 */
.L_x_16:
[----:B------:R-:W1:Y:S01]  /*1340*/  LDCU UR4, c[0x0][0xb30] ;  /* 0x00016600ff0477ac */ /* 0x000e620008000800 */
[----:B------:R-:W2:Y:S08]  /*1350*/  S2UR UR37, SR_CgaCtaId ;  /* 0x00000000002579c3 */ /* 0x000eb00000008800 */
[----:B------:R-:W3:Y:S01]  /*1360*/  LDC R72, c[0x0][0xb24] ;  /* 0x0002c900ff487b82 */ /* 0x000ee20000000800 */
[----:B-1----:R-:W-:-:S09]  /*1370*/  UISETP.NE.AND UP1, UPT, UR4, 0x1, UPT ;  /* 0x000000010400788c */ /* 0x002fd2000bf25270 */
[----:B--2---:R-:W-:Y:S05]  /*1380*/  BRA.U UP1, `(.L_x_17) ;  /* 0x0000000101407547 */ /* 0x004fea000b800000 */
[----:B------:R-:W1:Y:S08]  /*1390*/  LDC.64 R4, c[0x0][0xb10] ;  /* 0x0002c400ff047b82 */ /* 0x000e700000000a00 */
[----:B------:R-:W2:Y:S08]  /*13a0*/  LDC.64 R2, c[0x0][0xb18] ;  /* 0x0002c600ff027b82 */ /* 0x000eb00000000a00 */
[----:B------:R-:W4:Y:S08]  /*13b0*/  LDC R6, c[0x0][0xb20] ;  /* 0x0002c800ff067b82 */ /* 0x000f300000000800 */
[----:B------:R-:W3:Y:S01]  /*13c0*/  LDC R8, c[0x0][0xb0c] ;  /* 0x0002c300ff087b82 */ /* 0x000ee20000000800 */
[----:B-1----:R-:W-:-:S05]  /*13d0*/  IMAD.HI.U32 R4, R21, R4, RZ ;  /* 0x0000000415047227 */ /* 0x002fca00078e00ff */
[----:B------:R-:W-:Y:S01]  /*13e0*/  SHF.R.U32.HI R4, RZ, R5, R4 ;  /* 0x00000005ff047219 */ /* 0x000fe20000011604 */
[----:B--2---:R-:W-:Y:S01]  /*13f0*/  IMAD.HI.U32 R3, R20, R3, RZ ;  /* 0x0000000314037227 */ /* 0x004fe200078e00ff */
[----:B------:R-:W-:-:S04]  /*1400*/  ISETP.NE.AND P0, PT, R2, 0x1, PT ;  /* 0x000000010200780c */ /* 0x000fc80003f05270 */
[----:B----4-:R-:W-:-:S04]  /*1410*/  SHF.R.U32.HI R3, RZ, R6, R3 ;  /* 0x00000006ff037219 */ /* 0x010fc80000011603 */
[----:B------:R-:W-:Y:S02]  /*1420*/  SEL R3, R20, R3, !P0 ;  /* 0x0000000314037207 */ /* 0x000fe40004000000 */
[----:B---3--:R-:W-:-:S04]  /*1430*/  ISETP.NE.AND P1, PT, R8, 0x1, PT ;  /* 0x000000010800780c */ /* 0x008fc80003f25270 */
[----:B------:R-:W-:-:S05]  /*1440*/  SEL R4, R21, R4, !P1 ;  /* 0x0000000415047207 */ /* 0x000fca0004800000 */
[----:B------:R-:W-:Y:S02]  /*1450*/  IMAD.IADD R5, R3, 0x1, -R4 ;  /* 0x0000000103057824 */ /* 0x000fe400078e0a04 */
[----:B------:R-:W-:Y:S02]  /*1460*/  IMAD.IADD R3, R4, 0x1, -R3 ;  /* 0x0000000104037824 */ /* 0x000fe400078e0a03 */
[----:B------:R-:W-:Y:S02]  /*1470*/  IMAD R21, R5, R8, R21 ;  /* 0x0000000805157224 */ /* 0x000fe400078e0215 */
[----:B------:R-:W-:-:S07]  /*1480*/  IMAD R20, R3, R2, R20 ;  /* 0x0000000203147224 */ /* 0x000fce00078e0214 */
.L_x_17:
[----:B------:R-:W-:Y:S01]  /*1490*/  BAR.SYNC.DEFER_BLOCKING 0x0 ;  /* 0x0000000000007b1d */ /* 0x000fe20000010000 */
[----:B------:R-:W-:Y:S01]  /*14a0*/  UISETP.NE.AND UP1, UPT, UR8, 0x2, UPT ;  /* 0x000000020800788c */ /* 0x000fe2000bf25270 */
[----:B------:R-:W-:Y:S02]  /*14b0*/  ISETP.NE.OR P5, PT, R0, 0x2, !P5 ;  /* 0x000000020000780c */ /* 0x000fe40006fa5670 */
[----:B------:R-:W-:-:S06]  /*14c0*/  LOP3.LUT R2, R185, 0x1f, RZ, 0xc0, !PT ;  /* 0x0000001fb9027812 */ /* 0x000fcc00078ec0ff */
[----:B------:R-:W-:Y:S05]  /*14d0*/  BRA.U UP1, `(.L_x_18) ;  /* 0x0000001501c47547 */ /* 0x000fea000b800000 */
[----:B------:R-:W1:Y:S01]  /*14e0*/  LDCU UR13, c[0x0][0x38c] ;  /* 0x00007180ff0d77ac */ /* 0x000e620008000800 */
[----:B------:R-:W2:Y:S01]  /*14f0*/  LDC R9, c[0x0][0x370] ;  /* 0x0000dc00ff097b82 */ /* 0x000ea20000000800 */
[----:B------:R-:W-:Y:S01]  /*1500*/  PLOP3.LUT P1, PT, PT, PT, UP2, 0x80, 0x8 ;  /* 0x000000000008781c */ /* 0x000fe20003f2f028 */
[----:B------:R-:W-:Y:S01]  /*1510*/  IMAD.MOV.U32 R15, RZ, RZ, 0x1 ;  /* 0x00000001ff0f7424 */ /* 0x000fe200078e00ff */
[----:B------:R-:W-:Y:S01]  /*1520*/  ISETP.EQ.OR P4, PT, R2, RZ, P5 ;  /* 0x000000ff0200720c */ /* 0x000fe20002f82670 */
[----:B------:R-:W-:Y:S01]  /*1530*/  IMAD.MOV.U32 R14, RZ, RZ, RZ ;  /* 0x000000ffff0e7224 */ /* 0x000fe200078e00ff */
[----:B------:R-:W-:Y:S02]  /*1540*/  PLOP3.LUT P1, PT, P1, PT, PT, 0x8, 0x80 ;  /* 0x000000000080781c */ /* 0x000fe40000f2e170 */
[----:B------:R-:W-:Y:S01]  /*1550*/  CS2R R12, SRZ ;  /* 0x00000000000c7805 */ /* 0x000fe2000001ff00 */
[----:B------:R-:W-:Y:S01]  /*1560*/  IMAD.MOV.U32 R10, RZ, RZ, 0x1 ;  /* 0x00000001ff0a7424 */ /* 0x000fe200078e00ff */
[----:B------:R-:W4:Y:S01]  /*1570*/  LDC R0, c[0x0][0x374] ;  /* 0x0000dd00ff007b82 */ /* 0x000f220000000800 */
[----:B------:R-:W2:Y:S01]  /*1580*/  LDCU.64 UR22, c[0x0][0x348] ;  /* 0x00006900ff1677ac */ /* 0x000ea20008000a00 */
[----:B------:R-:W-:Y:S01]  /*1590*/  UMOV UR6, URZ ;  /* 0x000000ff00067c82 */ /* 0x000fe20008000000 */
[----:B-1----:R-:W-:-:S04]  /*15a0*/  UIADD3 UR5, UPT, UPT, UR13, 0x1f, URZ ;  /* 0x0000001f0d057890 */ /* 0x002fc8000fffe0ff */
[----:B------:R-:W-:-:S04]  /*15b0*/  USHF.R.S32.HI UR4, URZ, 0x1f, UR5 ;  /* 0x0000001fff047899 */ /* 0x000fc80008011405 */
[----:B------:R-:W-:-:S04]  /*15c0*/  ULEA.HI UR4, UR4, UR5, URZ, 0x5 ;  /* 0x0000000504047291 */ /* 0x000fc8000f8f28ff */
[----:B------:R-:W-:Y:S02]  /*15d0*/  USHF.R.S32.HI UR15, URZ, 0x5, UR4 ;  /* 0x00000005ff0f7899 */ /* 0x000fe40008011404 */
[----:B------:R-:W-:Y:S02]  /*15e0*/  UIADD3 UR4, UPT, UPT, UR13, -0x1, URZ ;  /* 0xffffffff0d047890 */ /* 0x000fe4000fffe0ff */
[----:B------:R-:W-:Y:S02]  /*15f0*/  UISETP.LT.U32.AND UP0, UPT, UR15, 0xe, UPT ;  /* 0x0000000e0f00788c */ /* 0x000fe4000bf01070 */
[----:B------:R-:W-:Y:S02]  /*1600*/  UISETP.GE.U32.AND UP1, UPT, UR4, -0x3f, UPT ;  /* 0xffffffc10400788c */ /* 0x000fe4000bf26070 */
[----:B------:R-:W-:Y:S02]  /*1610*/  USEL UR14, UR15, 0xe, UP0 ;  /* 0x0000000e0f0e7887 */ /* 0x000fe40008000000 */
[----:B------:R-:W-:-:S02]  /*1620*/  UIADD3 UR13, UPT, UPT, UR13, 0x3e, URZ ;  /* 0x0000003e0d0d7890 */ /* 0x000fc4000fffe0ff */
[----:B------:R-:W-:Y:S02]  /*1630*/  UIADD3 UR5, UPT, UPT, UR14, -0x1, URZ ;  /* 0xffffffff0e057890 */ /* 0x000fe4000fffe0ff */
[----:B------:R-:W-:-:S03]  /*1640*/  UIADD3 UR7, UPT, UPT, UR15, -UR14, URZ ;  /* 0x8000000e0f077290 */ /* 0x000fc6000fffe0ff */
[----:B------:R-:W-:-:S04]  /*1650*/  @UP1 UIADD3 UR5, UPT, UPT, UR14, URZ, URZ ;  /* 0x000000ff0e051290 */ /* 0x000fc8000fffe0ff */
[----:B--2---:R-:W-:-:S12]  /*1660*/  UIADD3 UR5, UPT, UPT, UR5, 0x1, URZ ;  /* 0x0000000105057890 */ /* 0x004fd8000fffe0ff */
.L_x_36:
[----:B------:R-:W-:Y:S01]  /*1670*/  UISETP.NE.AND UP0, UPT, UR37, URZ, UPT ;  /* 0x000000ff2500728c */ /* 0x000fe2000bf05270 */
[----:B------:R-:W1:Y:S08]  /*1680*/  S2UR UR37, SR_CgaCtaId ;  /* 0x00000000002579c3 */ /* 0x000e700000008800 */
[----:B------:R-:W-:Y:S05]  /*1690*/  BRA.U UP0, `(.L_x_19) ;  /* 0x0000000100347547 */ /* 0x000fea000b800000 */
[----:B------:R-:W2:Y:S01]  /*16a0*/  S2R R2, SR_CgaCtaId ;  /* 0x0000000000027919 */ /* 0x000ea20000008800 */
[----:B------:R-:W-:-:S04]  /*16b0*/  MOV R3, 0x400 ;  /* 0x0000040000037802 */ /* 0x000fc80000000f00 */
[----:B--2---:R-:W-:Y:S02]  /*16c0*/  LEA R3, R2, R3, 0x18 ;  /* 0x0000000302037211 */ /* 0x004fe400078ec0ff */
[----:B------:R-:W-:-:S03]  /*16d0*/  SHF.L.U32 R2, R10, 0x1f, RZ ;  /* 0x0000001f0a027819 */ /* 0x000fc600000006ff */
[----:B------:R-:W-:-:S04]  /*16e0*/  IMAD R3, R12, 0x8, R3 ;  /* 0x000000080c037824 */ /* 0x000fc800078e0203 */
[----:B------:R-:W2:Y:S02]  /*16f0*/  SYNCS.PHASECHK.TRANS64.TRYWAIT P0, [R3+URZ+0x180], R2 ;  /* 0x00018002030075a7 */ /* 0x000ea400080011ff */
[----:B--2---:R-:W-:Y:S05]  /*1700*/  @!P0 BRA `(.L_x_20) ;  /* 0x0000009c00a08947 */ /* 0x004fea0003800000 */
.L_x_137:
[----:B------:R-:W-:Y:S01]  /*1710*/  VIADD R12, R12, 0x1 ;  /* 0x000000010c0c7836 */ /* 0x000fe20000000000 */
[----:B------:R2:W-:Y:S04]  /*1720*/  SYNCS.ARRIVE.TRANS64.A1T0 RZ, [R3+URZ+0x170], RZ ;  /* 0x000170ff03ff79a7 */ /* 0x0005e800081000ff */
[----:B------:R-:W-:-:S04]  /*1730*/  ISETP.NE.AND P0, PT, R12, 0x2, PT ;  /* 0x000000020c00780c */ /* 0x000fc80003f05270 */
[----:B------:R-:W-:Y:S02]  /*1740*/  SEL R12, R12, RZ, P0 ;  /* 0x000000ff0c0c7207 */ /* 0x000fe40000000000 */
[----:B--2---:R-:W-:-:S04]  /*1750*/  SEL R3, RZ, 0x1, P0 ;  /* 0x00000001ff037807 */ /* 0x004fc80000000000 */
[----:B------:R-:W-:-:S07]  /*1760*/  LOP3.LUT R10, R10, R3, RZ, 0x3c, !PT ;  /* 0x000000030a0a7212 */ /* 0x000fce00078e3cff */
.L_x_19:
[----:B------:R-:W-:Y:S01]  /*1770*/  UMOV UR4, 0x400 ;  /* 0x0000040000047882 */ /* 0x000fe20000000000 */
[----:B------:R-:W-:Y:S01]  /*1780*/  SHF.L.U32 R2, R15, 0x1f, RZ ;  /* 0x0000001f0f027819 */ /* 0x000fe200000006ff */
[----:B-1----:R-:W-:Y:S01]  /*1790*/  ULEA UR4, UR37, UR4, 0x18 ;  /* 0x0000000425047291 */ /* 0x002fe2000f8ec0ff */
[----:B------:R-:W-:Y:S01]  /*17a0*/  R2UR UR34, R21 ;  /* 0x00000000152272ca */ /* 0x000fe200000e0000 */
[----:B------:R-:W-:Y:S01]  /*17b0*/  UISETP.GE.U32.AND UP0, UPT, UR13, 0x3f, UPT ;  /* 0x0000003f0d00788c */ /* 0x000fe2000bf06070 */
[----:B------:R-:W-:Y:S01]  /*17c0*/  R2UR UR11, R20 ;  /* 0x00000000140b72ca */ /* 0x000fe200000e0000 */
[----:B------:R-:W-:Y:S01]  /*17d0*/  ULEA UR8, UR6, UR4, 0x3 ;  /* 0x0000000406087291 */ /* 0x000fe2000f8e18ff */
[----:B------:R-:W-:-:S08]  /*17e0*/  UMOV UR24, URZ ;  /* 0x000000ff00187c82 */ /* 0x000fd00008000000 */
[----:B------:R1:W2:Y:S01]  /*17f0*/  SYNCS.PHASECHK.TRANS64.TRYWAIT P0, [UR8+0x70], R2 ;  /* 0x00007002ff0075a7 */ /* 0x0002a20008001108 */
[----:B------:R-:W-:Y:S02]  /*1800*/  USHF.L.U32 UR34, UR34, 0x7, URZ ;  /* 0x0000000722227899 */ /* 0x000fe400080006ff */
[----:B------:R-:W-:Y:S01]  /*1810*/  USHF.L.U32 UR11, UR11, 0x8, URZ ;  /* 0x000000080b0b7899 */ /* 0x000fe200080006ff */
[----:B------:R-:W-:Y:S11]  /*1820*/  BRA.U !UP0, `(.L_x_21) ;  /* 0x0000000108a87547 */ /* 0x000ff6000b800000 */
[----:B------:R-:W-:Y:S01]  /*1830*/  UMOV UR16, URZ ;  /* 0x000000ff00107c82 */ /* 0x000fe20008000000 */
[----:B------:R-:W-:-:S05]  /*1840*/  UMOV UR17, UR6 ;  /* 0x0000000600117c82 */ /* 0x000fca0008000000 */
.L_x_26:
[----:B-1----:R-:W-:Y:S01]  /*1850*/  ULEA UR33, UR17, UR4, 0x3 ;  /* 0x0000000411217291 */ /* 0x002fe2000f8e18ff */
[----:B--2---:R-:W-:Y:S01]  /*1860*/  @!P5 MOV R3, 0x3000 ;  /* 0x000030000003d802 */ /* 0x004fe20000000f00 */
[----:B--2---:R-:W-:Y:S10]  /*1870*/  @P0 BRA `(.L_x_22) ;  /* 0x00000000000c0947 */ /* 0x004ff40003800000 */
[----:B------:R-:W-:-:S04]  /*1880*/  SHF.L.U32 R5, R15, 0x1f, RZ ;  /* 0x0000001f0f057819 */ /* 0x000fc800000006ff */
[----:B------:R-:W2:Y:S02]  /*1890*/  SYNCS.PHASECHK.TRANS64.TRYWAIT P0, [UR33+0x70], R5 ;  /* 0x00007005ff0075a7 */ /* 0x000ea40008001121 */
[----:B--2---:R-:W-:Y:S05]  /*18a0*/  @!P0 BRA `(.L_x_23) ;  /* 0x0000009c004c8947 */ /* 0x004fea0003800000 */
.L_x_22:
[----:B------:R2:W-:Y:S01]  /*18b0*/  @!P5 SYNCS.ARRIVE.TRANS64 RZ, [UR33], R3 ;  /* 0x00000003ffffd9a7 */ /* 0x0005e20008000021 */
[----:B------:R-:W-:Y:S04]  /*18c0*/  BSSY.RECONVERGENT B0, `(.L_x_24) ;  /* 0x0000003000007945 */ /* 0x000fe80003800200 */
[----:B------:R-:W-:Y:S05]  /*18d0*/  @P4 BRA `(.L_x_25) ;  /* 0x0000000000044947 */ /* 0x000fea0003800000 */
[----:B------:R-:W-:Y:S05]  /*18e0*/  BPT.TRAP 0x1 ;  /* 0x000000040000795c */ /* 0x000fea0000300000 */
.L_x_25:
[----:B------:R-:W-:Y:S05]  /*18f0*/  BSYNC.RECONVERGENT B0 ;  /* 0x0000000000007941 */ /* 0x000fea0003800200 */
.L_x_24:
[----:B------:R-:W-:Y:S02]  /*1900*/  UIADD3 UR6, UPT, UPT, UR17, 0x1, URZ ;  /* 0x0000000111067890 */ /* 0x000fe4000fffe0ff */
[----:B------:R-:W-:Y:S02]  /*1910*/  ULEA UR32, UR17, UR4, 0xc ;  /* 0x0000000411207291 */ /* 0x000fe4000f8e60ff */
[----:B------:R-:W-:Y:S02]  /*1920*/  UISETP.NE.AND UP0, UPT, UR6, 0xe, UPT ;  /* 0x0000000e0600788c */ /* 0x000fe4000bf05270 */
[----:B------:R-:W-:Y:S02]  /*1930*/  UIADD3 UR26, UP1, UPT, UR22, 0x80, URZ ;  /* 0x00000080161a7890 */ /* 0x000fe4000ff3e0ff */
[----:B------:R-:W-:Y:S02]  /*1940*/  USEL UR9, URZ, 0x1, UP0 ;  /* 0x00000001ff097887 */ /* 0x000fe40008000000 */
[----:B------:R-:W-:-:S02]  /*1950*/  USEL UR6, UR6, URZ, UP0 ;  /* 0x000000ff06067287 */ /* 0x000fc40008000000 */
[----:B------:R-:W-:Y:S02]  /*1960*/  UIADD3 UR20, UP0, UPT, UR22, 0x180, URZ ;  /* 0x0000018016147890 */ /* 0x000fe4000ff1e0ff */
[----:B------:R-:W-:Y:S01]  /*1970*/  ULEA UR8, UR6, UR4, 0x3 ;  /* 0x0000000406087291 */ /* 0x000fe2000f8e18ff */
[----:B------:R-:W-:Y:S01]  /*1980*/  LOP3.LUT R15, R15, UR9, RZ, 0x3c, !PT ;  /* 0x000000090f0f7c12 */ /* 0x000fe2000f8e3cff */
[----:B------:R-:W-:Y:S02]  /*1990*/  USHF.L.U32 UR35, UR16, 0x5, URZ ;  /* 0x0000000510237899 */ /* 0x000fe400080006ff */
[----:B------:R-:W-:Y:S01]  /*19a0*/  UIADD3.X UR27, UPT, UPT, URZ, UR23, URZ, UP1, !UPT ;  /* 0x00000017ff1b7290 */ /* 0x000fe20008ffe4ff */
[----:B-1----:R-:W-:Y:S01]  /*19b0*/  SHF.L.U32 R2, R15, 0x1f, RZ ;  /* 0x0000001f0f027819 */ /* 0x002fe200000006ff */
[----:B------:R-:W-:Y:S02]  /*19c0*/  UIADD3 UR32, UPT, UPT, UR32, 0xc400, URZ ;  /* 0x0000c40020207890 */ /* 0x000fe4000fffe0ff */
[----:B------:R-:W-:Y:S01]  /*19d0*/  UIADD3.X UR21, UPT, UPT, URZ, UR23, URZ, UP0, !UPT ;  /* 0x00000017ff157290 */ /* 0x000fe200087fe4ff */
[----:B------:R1:W1:Y:S01]  /*19e0*/  SYNCS.PHASECHK.TRANS64.TRYWAIT P0, [UR8+0x70], R2 ;  /* 0x00007002ff0075a7 */ /* 0x0002620008001108 */
[----:B------:R-:W-:Y:S01]  /*19f0*/  ULEA UR8, UR17, UR4, 0xd ;  /* 0x0000000411087291 */ /* 0x000fe2000f8e68ff */
[----:B------:R-:W-:Y:S01]  /*1a00*/  UMOV UR18, 0x0 ;  /* 0x0000000000127882 */ /* 0x000fe20000000000 */
[----:B------:R-:W-:-:S02]  /*1a10*/  UMOV UR19, 0x10000000 ;  /* 0x1000000000137882 */ /* 0x000fc40000000000 */
[----:B------:R-:W-:Y:S01]  /*1a20*/  UIADD3 UR8, UPT, UPT, UR8, 0x1a400, URZ ;  /* 0x0001a40008087890 */ /* 0x000fe2000fffe0ff */
[----:B------:R1:W-:Y:S01]  /*1a30*/  UTMALDG.3D [UR32], [UR26], desc[UR18] ;  /* 0x000012201a0075b4 */ /* 0x0003e20008011000 */
[----:B------:R-:W-:Y:S01]  /*1a40*/  UMOV UR12, UR36 ;  /* 0x00000024000c7c82 */ /* 0x000fe20008000000 */
[----:B------:R-:W-:Y:S01]  /*1a50*/  UMOV UR9, UR33 ;  /* 0x0000002100097c82 */ /* 0x000fe20008000000 */
[----:B------:R-:W-:Y:S01]  /*1a60*/  UMOV UR10, UR35 ;  /* 0x00000023000a7c82 */ /* 0x000fe20008000000 */
[----:B------:R-:W-:Y:S01]  /*1a70*/  UIADD3 UR16, UPT, UPT, UR16, 0x1, URZ ;  /* 0x0000000110107890 */ /* 0x000fe2000fffe0ff */
[----:B------:R-:W-:Y:S01]  /*1a80*/  UMOV UR24, UR5 ;  /* 0x0000000500187c82 */ /* 0x000fe20008000000 */
[----:B------:R-:W-:Y:S02]  /*1a90*/  UMOV UR17, UR6 ;  /* 0x0000000600117c82 */ /* 0x000fe40008000000 */
[----:B------:R1:W-:Y:S01]  /*1aa0*/  UTMALDG.3D [UR8], [UR20], desc[UR18] ;  /* 0x00001208140075b4 */ /* 0x0003e20008011000 */
[----:B------:R-:W-:-:S09]  /*1ab0*/  UISETP.NE.AND UP0, UPT, UR16, UR5, UPT ;  /* 0x000000051000728c */ /* 0x000fd2000bf05270 */
[----:B------:R-:W-:Y:S05]  /*1ac0*/  BRA.U UP0, `(.L_x_26) ;  /* 0xfffffffd00607547 */ /* 0x000fea000b83ffff */
.L_x_21:
[----:B-1----:R-:W-:Y:S01]  /*1ad0*/  ULEA UR8, UR6, UR4, 0x3 ;  /* 0x0000000406087291 */ /* 0x002fe2000f8e18ff */
[----:B------:R-:W-:Y:S01]  /*1ae0*/  SHF.L.U32 R2, R15, 0x1f, RZ ;  /* 0x0000001f0f027819 */ /* 0x000fe200000006ff */
[----:B------:R-:W-:Y:S01]  /*1af0*/  @!P1 SYNCS.ARRIVE.TRANS64.A1T0 RZ, [UR4+0x128], RZ ;  /* 0x000128ffffff99a7 */ /* 0x000fe20008100004 */
[----:B------:R-:W-:-:S06]  /*1b00*/  UISETP.GT.AND UP0, UPT, UR15, UR14, UPT ;  /* 0x0000000e0f00728c */ /* 0x000fcc000bf04270 */
[----:B--2---:R1:W2:Y:S03]  /*1b10*/  SYNCS.PHASECHK.TRANS64.TRYWAIT P0, [UR8+0x70], R2 ;  /* 0x00007002ff0075a7 */ /* 0x0042a60008001108 */
[----:B------:R-:W-:Y:S05]  /*1b20*/  BRA.U !UP0, `(.L_x_27) ;  /* 0x0000000108ac7547 */ /* 0x000fea000b800000 */
[----:B------:R-:W-:Y:S01]  /*1b30*/  UIADD3 UR21, UPT, UPT, UR7, UR24, URZ ;  /* 0x0000001807157290 */ /* 0x000fe2000fffe0ff */
[----:B------:R-:W-:-:S11]  /*1b40*/  UMOV UR25, UR6 ;  /* 0x0000000600197c82 */ /* 0x000fd60008000000 */
.L_x_32:
[----:B-1----:R-:W-:Y:S01]  /*1b50*/  ULEA UR17, UR25, UR4, 0x3 ;  /* 0x0000000419117291 */ /* 0x002fe2000f8e18ff */
[----:B--2---:R-:W-:Y:S01]  /*1b60*/  @!P5 MOV R3, 0x3000 ;  /* 0x000030000003d802 */ /* 0x004fe20000000f00 */
[----:B--2---:R-:W-:Y:S10]  /*1b70*/  @P0 BRA `(.L_x_28) ;  /* 0x00000000000c0947 */ /* 0x004ff40003800000 */
[----:B------:R-:W-:-:S04]  /*1b80*/  SHF.L.U32 R5, R15, 0x1f, RZ ;  /* 0x0000001f0f057819 */ /* 0x000fc800000006ff */
[----:B------:R-:W2:Y:S02]  /*1b90*/  SYNCS.PHASECHK.TRANS64.TRYWAIT P0, [UR17+0x70], R5 ;  /* 0x00007005ff0075a7 */ /* 0x000ea40008001111 */
[----:B--2---:R-:W-:Y:S05]  /*1ba0*/  @!P0 BRA `(.L_x_29) ;  /* 0x0000009800a48947 */ /* 0x004fea0003800000 */
.L_x_28:
[----:B------:R2:W-:Y:S01]  /*1bb0*/  @!P5 SYNCS.ARRIVE.TRANS64 RZ, [UR17], R3 ;  /* 0x00000003ffffd9a7 */ /* 0x0005e20008000011 */
[----:B------:R-:W-:Y:S04]  /*1bc0*/  BSSY.RECONVERGENT B0, `(.L_x_30) ;  /* 0x0000003000007945 */ /* 0x000fe80003800200 */
[----:B------:R-:W-:Y:S05]  /*1bd0*/  @P4 BRA `(.L_x_31) ;  /* 0x0000000000044947 */ /* 0x000fea0003800000 */
[----:B------:R-:W-:Y:S05]  /*1be0*/  BPT.TRAP 0x1 ;  /* 0x000000040000795c */ /* 0x000fea0000300000 */
.L_x_31:
[----:B------:R-:W-:Y:S05]  /*1bf0*/  BSYNC.RECONVERGENT B0 ;  /* 0x0000000000007941 */ /* 0x000fea0003800200 */
.L_x_30:
        /* <DEDUP_REMOVED lines=10> */
[----:B------:R-:W-:Y:S01]  /*1ca0*/  UIADD3 UR16, UPT, UPT, UR16, 0xc400, URZ ;  /* 0x0000c40010107890 */ /* 0x000fe2000fffe0ff */
[----:B-1----:R-:W-:Y:S01]  /*1cb0*/  SHF.L.U32 R2, R15, 0x1f, RZ ;  /* 0x0000001f0f027819 */ /* 0x002fe200000006ff */
[----:B------:R-:W-:Y:S02]  /*1cc0*/  UIADD3.X UR31, UPT, UPT, URZ, UR23, URZ, UP1, !UPT ;  /* 0x00000017ff1f7290 */ /* 0x000fe40008ffe4ff */
[----:B------:R-:W-:Y:S01]  /*1cd0*/  UIADD3.X UR29, UPT, UPT, URZ, UR23, URZ, UP0, !UPT ;  /* 0x00000017ff1d7290 */ /* 0x000fe200087fe4ff */
[----:B------:R1:W1:Y:S01]  /*1ce0*/  SYNCS.PHASECHK.TRANS64.TRYWAIT P0, [UR8+0x70], R2 ;  /* 0x00007002ff0075a7 */ /* 0x0002620008001108 */
[----:B------:R-:W-:Y:S01]  /*1cf0*/  ULEA UR8, UR25, UR4, 0xd ;  /* 0x0000000419087291 */ /* 0x000fe2000f8e68ff */
[----:B------:R-:W-:Y:S01]  /*1d00*/  UMOV UR26, 0x0 ;  /* 0x00000000001a7882 */ /* 0x000fe20000000000 */
[----:B------:R-:W-:-:S02]  /*1d10*/  UMOV UR27, 0x10000000 ;  /* 0x10000000001b7882 */ /* 0x000fc40000000000 */
[----:B------:R-:W-:Y:S01]  /*1d20*/  UIADD3 UR8, UPT, UPT, UR8, 0x1a400, URZ ;  /* 0x0001a40008087890 */ /* 0x000fe2000fffe0ff */
[----:B------:R-:W-:Y:S01]  /*1d30*/  UMOV UR18, UR34 ;  /* 0x0000002200127c82 */ /* 0x000fe20008000000 */
[----:B------:R-:W-:Y:S01]  /*1d40*/  UMOV UR20, UR36 ;  /* 0x0000002400147c82 */ /* 0x000fe20008000000 */
[----:B------:R-:W-:Y:S01]  /*1d50*/  UMOV UR12, UR36 ;  /* 0x00000024000c7c82 */ /* 0x000fe20008000000 */
[----:B------:R-:W-:Y:S01]  /*1d60*/  UMOV UR9, UR17 ;  /* 0x0000001100097c82 */ /* 0x000fe20008000000 */
[----:B------:R-:W-:Y:S01]  /*1d70*/  UMOV UR10, UR19 ;  /* 0x00000013000a7c82 */ /* 0x000fe20008000000 */
[----:B------:R1:W-:Y:S01]  /*1d80*/  UTMALDG.3D [UR16], [UR30], desc[UR26] ;  /* 0x00001a101e0075b4 */ /* 0x0003e20008011000 */
[----:B------:R-:W-:Y:S01]  /*1d90*/  UIADD3 UR24, UPT, UPT, UR24, 0x1, URZ ;  /* 0x0000000118187890 */ /* 0x000fe2000fffe0ff */
[----:B------:R-:W-:-:S03]  /*1da0*/  UMOV UR25, UR6 ;  /* 0x0000000600197c82 */ /* 0x000fc60008000000 */
[----:B------:R-:W-:Y:S01]  /*1db0*/  UISETP.NE.AND UP0, UPT, UR24, UR21, UPT ;  /* 0x000000151800728c */ /* 0x000fe2000bf05270 */
[----:B------:R1:W-:Y:S08]  /*1dc0*/  UTMALDG.3D [UR8], [UR28], desc[UR26] ;  /* 0x00001a081c0075b4 */ /* 0x0003f00008011000 */
[----:B------:R-:W-:Y:S05]  /*1dd0*/  BRA.U UP0, `(.L_x_32) ;  /* 0xfffffffd005c7547 */ /* 0x000fea000b83ffff */
.L_x_27:
[C---:B-1----:R-:W-:Y:S01]  /*1de0*/  LEA R2, R14.reuse, UR4, 0x3 ;  /* 0x000000040e027c11 */ /* 0x042fe2000f8e18ff */
[----:B------:R-:W-:Y:S01]  /*1df0*/  NOP ;  /* 0x0000000000007918 */ /* 0x000fe20000000000 */
[----:B--2---:R-:W-:Y:S02]  /*1e00*/  SHF.L.U32 R3, R13, 0x1f, RZ ;  /* 0x0000001f0d037819 */ /* 0x004fe400000006ff */
[----:B------:R-:W-:Y:S02]  /*1e10*/  LEA R4, R14, UR4, 0x4 ;  /* 0x000000040e047c11 */ /* 0x000fe4000f8e20ff */
[----:B------:R-:W1:Y:S02]  /*1e20*/  SYNCS.PHASECHK.TRANS64.TRYWAIT P0, [R2+URZ+0x130], R3 ;  /* 0x00013003020075a7 */ /* 0x000e6400080011ff */
[----:B-1----:R-:W-:Y:S05]  /*1e30*/  @!P0 BRA `(.L_x_33) ;  /* 0x0000009800188947 */ /* 0x002fea0003800000 */
.L_x_140:
[----:B------:R-:W2:Y:S01]  /*1e40*/  LDS.128 R4, [R4+0x1a0] ;  /* 0x0001a00004047984 */ /* 0x000ea20000000c00 */
[----:B---3--:R-:W-:Y:S01]  /*1e50*/  ISETP.GE.AND P0, PT, R72, 0x1, PT ;  /* 0x000000014800780c */ /* 0x008fe20003f06270 */
[----:B-1----:R-:W-:Y:S01]  /*1e60*/  VIADD R2, R2, 0x140 ;  /* 0x0000014002027836 */ /* 0x002fe20000000000 */
[----:B------:R-:W-:Y:S01]  /*1e70*/  @!PT LDS RZ, [RZ] ;  /* 0x00000000fffff984 */ /* 0x000fe20000000800 */
[----:B------:R-:W-:Y:S01]  /*1e80*/  @!PT LDS RZ, [RZ] ;  /* 0x00000000fffff984 */ /* 0x000fe20000000800 */
[----:B------:R-:W-:Y:S01]  /*1e90*/  @!PT LDS RZ, [RZ] ;  /* 0x00000000fffff984 */ /* 0x000fe20000000800 */
[----:B------:R-:W-:Y:S01]  /*1ea0*/  @!PT LDS RZ, [RZ] ;  /* 0x00000000fffff984 */ /* 0x000fe20000000800 */
[----:B------:R1:W-:Y:S06]  /*1eb0*/  MEMBAR.ALL.CTA ;  /* 0x0000000000007992 */ /* 0x0003ec0000008000 */
[----:B-1----:R-:W1:Y:S01]  /*1ec0*/  FENCE.VIEW.ASYNC.S ;  /* 0x00000000000073c6 */ /* 0x002e620000000000 */
[----:B------:R-:W-:-:S04]  /*1ed0*/  PRMT R2, RZ, 0x654, R2 ;  /* 0x00000654ff027816 */ /* 0x000fc80000000002 */
[----:B-1----:R1:W-:Y:S01]  /*1ee0*/  SYNCS.ARRIVE.TRANS64.RED.A1T0 RZ, [R2+URZ], RZ ;  /* 0x000000ff02ff79a7 */ /* 0x0023e200081004ff */
[----:B--2---:R-:W-:-:S13]  /*1ef0*/  LOP3.LUT P2, RZ, R6, 0x1, RZ, 0xc0, !PT ;  /* 0x0000000106ff7812 */ /* 0x004fda000784c0ff */
[----:B------:R-:W-:Y:S01]  /*1f00*/  @P2 SHF.R.U32.HI R3, RZ, 0x10, R5 ;  /* 0x00000010ff032819 */ /* 0x000fe20000011605 */
[----:B------:R-:W-:Y:S01]  /*1f10*/  VOTEU.ANY UP0, P2 ;  /* 0x0000000000ff7886 */ /* 0x000fe20001000100 */
[----:B------:R-:W-:Y:S02]  /*1f20*/  @P2 MOV R11, R4 ;  /* 0x00000004000b2202 */ /* 0x000fe40000000f00 */
[----:B------:R-:W-:Y:S02]  /*1f30*/  @P2 R2UR.BROADCAST UR8, R3 ;  /* 0x00000000030822ca */ /* 0x000fe400008e0000 */
[----:B------:R-:W-:-:S11]  /*1f40*/  @P2 LOP3.LUT R8, R5, 0xffff, RZ, 0xc0, !PT ;  /* 0x0000ffff05082812 */ /* 0x000fd600078ec0ff */
[----:B------:R-:W-:Y:S01]  /*1f50*/  @UP0 UMOV UR36, UR8 ;  /* 0x0000000800240c82 */ /* 0x000fe20008000000 */
[----:B-1----:R-:W-:Y:S05]  /*1f60*/  @!P0 BRA `(.L_x_34) ;  /* 0x0000000000b88947 */ /* 0x002fea0003800000 */
[----:B------:R-:W4:Y:S01]  /*1f70*/  LDC.64 R4, c[0x0][0xb18] ;  /* 0x0002c600ff047b82 */ /* 0x000f220000000a00 */
[----:B------:R-:W-:-:S07]  /*1f80*/  ISETP.NE.AND P3, PT, R72, 0x1, PT ;  /* 0x000000014800780c */ /* 0x000fce0003f65270 */
[----:B------:R-:W1:Y:S08]  /*1f90*/  LDC.64 R6, c[0x0][0xb10] ;  /* 0x0002c400ff067b82 */ /* 0x000e700000000a00 */
[----:B------:R-:W2:Y:S08]  /*1fa0*/  LDC R16, c[0x0][0xb20] ;  /* 0x0002c800ff107b82 */ /* 0x000eb00000000800 */
[----:B------:R-:W3:Y:S01]  /*1fb0*/  LDC R18, c[0x0][0xb0c] ;  /* 0x0002c300ff127b82 */ /* 0x000ee20000000800 */
[----:B----4-:R-:W-:Y:S01]  /*1fc0*/  IMAD.HI.U32 R17, R0, R5, RZ ;  /* 0x0000000500117227 */ /* 0x010fe200078e00ff */
[----:B------:R-:W-:-:S03]  /*1fd0*/  ISETP.NE.AND P0, PT, R4, 0x1, PT ;  /* 0x000000010400780c */ /* 0x000fc60003f05270 */
[----:B------:R-:W-:-:S03]  /*1fe0*/  IMAD.HI.U32 R5, R8, R5, RZ ;  /* 0x0000000508057227 */ /* 0x000fc600078e00ff */
[----:B------:R-:W4:Y:S01]  /*1ff0*/  LDC.64 R2, c[0x0][0xb28] ;  /* 0x0002ca00ff027b82 */ /* 0x000f220000000a00 */
[----:B-1----:R-:W-:-:S04]  /*2000*/  IMAD.HI.U32 R20, R9, R6, RZ ;  /* 0x0000000609147227 */ /* 0x002fc800078e00ff */
[----:B------:R-:W-:Y:S01]  /*2010*/  IMAD.HI.U32 R22, R11, R6, RZ ;  /* 0x000000060b167227 */ /* 0x000fe200078e00ff */
[----:B------:R-:W-:Y:S02]  /*2020*/  SHF.R.U32.HI R20, RZ, R7, R20 ;  /* 0x00000007ff147219 */ /* 0x000fe40000011614 */
[-C--:B--2---:R-:W-:Y:S02]  /*2030*/  SHF.R.U32.HI R17, RZ, R16.reuse, R17 ;  /* 0x00000010ff117219 */ /* 0x084fe40000011611 */
[----:B------:R-:W-:Y:S02]  /*2040*/  SHF.R.U32.HI R5, RZ, R16, R5 ;  /* 0x00000010ff057219 */ /* 0x000fe40000011605 */
[----:B------:R-:W-:Y:S02]  /*2050*/  SEL R17, R0, R17, !P0 ;  /* 0x0000001100117207 */ /* 0x000fe40004000000 */
[----:B------:R-:W-:Y:S02]  /*2060*/  SHF.R.U32.HI R22, RZ, R7, R22 ;  /* 0x00000007ff167219 */ /* 0x000fe40000011616 */
[----:B---3--:R-:W-:-:S02]  /*2070*/  ISETP.NE.AND P1, PT, R18, 0x1, PT ;  /* 0x000000011200780c */ /* 0x008fc40003f25270 */
[----:B------:R-:W-:Y:S02]  /*2080*/  SEL R5, R8, R5, !P0 ;  /* 0x0000000508057207 */ /* 0x000fe40004000000 */
[----:B------:R-:W-:Y:S02]  /*2090*/  SEL R19, R9, R20, !P1 ;  /* 0x0000001409137207 */ /* 0x000fe40004800000 */
[----:B------:R-:W-:Y:S01]  /*20a0*/  SEL R7, R11, R22, !P1 ;  /* 0x000000160b077207 */ /* 0x000fe20004800000 */
[----:B----4-:R-:W-:-:S04]  /*20b0*/  IMAD.HI.U32 R20, R17, R2, RZ ;  /* 0x0000000211147227 */ /* 0x010fc800078e00ff */
[----:B------:R-:W-:Y:S01]  /*20c0*/  IMAD.HI.U32 R6, R19, R2, RZ ;  /* 0x0000000213067227 */ /* 0x000fe200078e00ff */
[----:B------:R-:W-:-:S04]  /*20d0*/  @P3 SHF.R.U32.HI R17, RZ, R3, R20 ;  /* 0x00000003ff113219 */ /* 0x000fc80000011614 */
[----:B------:R-:W-:Y:S01]  /*20e0*/  @P3 SHF.R.U32.HI R19, RZ, R3, R6 ;  /* 0x00000003ff133219 */ /* 0x000fe20000011606 */
[----:B------:R-:W-:-:S04]  /*20f0*/  IMAD R17, R72, R17, RZ ;  /* 0x0000001148117224 */ /* 0x000fc800078e02ff */
[----:B------:R-:W-:Y:S01]  /*2100*/  IMAD R6, R72, R19, RZ ;  /* 0x0000001348067224 */ /* 0x000fe200078e02ff */
[C---:B------:R-:W-:Y:S02]  /*2110*/  ISETP.GE.AND P0, PT, R5.reuse, R17, PT ;  /* 0x000000110500720c */ /* 0x040fe40003f06270 */
[----:B------:R-:W-:Y:S02]  /*2120*/  IADD3 R17, PT, PT, -R5, RZ, RZ ;  /* 0x000000ff05117210 */ /* 0x000fe40007ffe1ff */
[----:B------:R-:W-:Y:S01]  /*2130*/  ISETP.GE.OR P0, PT, R7, R6, P0 ;  /* 0x000000060700720c */ /* 0x000fe20000706670 */
[----:B------:R-:W-:-:S04]  /*2140*/  IMAD.HI.U32 R6, R5, R2, RZ ;  /* 0x0000000205067227 */ /* 0x000fc800078e00ff */
[----:B------:R-:W-:Y:S01]  /*2150*/  IMAD R8, R4, R17, R8 ;  /* 0x0000001104087224 */ /* 0x000fe200078e0208 */
[----:B------:R-:W-:-:S04]  /*2160*/  SHF.R.U32.HI R6, RZ, R3, R6 ;  /* 0x00000003ff067219 */ /* 0x000fc80000011606 */
[----:B------:R-:W-:-:S03]  /*2170*/  SEL R6, R5, R6, !P3 ;  /* 0x0000000605067207 */ /* 0x000fc60005800000 */
[----:B------:R-:W-:-:S04]  /*2180*/  @!P0 IMAD.HI.U32 R16, R7, R2, RZ ;  /* 0x0000000207108227 */ /* 0x000fc800078e00ff */
[----:B------:R-:W-:Y:S01]  /*2190*/  IMAD.MOV R2, RZ, RZ, -R6 ;  /* 0x000000ffff027224 */ /* 0x000fe200078e0a06 */
[----:B------:R-:W-:-:S03]  /*21a0*/  @!P0 SHF.R.U32.HI R16, RZ, R3, R16 ;  /* 0x00000003ff108219 */ /* 0x000fc60000011610 */
[----:B------:R-:W-:Y:S01]  /*21b0*/  IMAD R2, R72, R2, R5 ;  /* 0x0000000248027224 */ /* 0x000fe200078e0205 */
        /* <DEDUP_REMOVED lines=9> */
.L_x_34:
[----:B------:R-:W1:Y:S02]  /*2250*/  LDCU UR8, c[0x0][0xb30] ;  /* 0x00016600ff0877ac */ /* 0x000e640008000800 */
[----:B-1----:R-:W-:-:S09]  /*2260*/  UISETP.NE.AND UP0, UPT, UR8, 0x1, UPT ;  /* 0x000000010800788c */ /* 0x002fd2000bf05270 */
[----:B------:R-:W-:Y:S05]  /*2270*/  BRA.U UP0, `(.L_x_35) ;  /* 0x0000000100407547 */ /* 0x000fea000b800000 */
[----:B------:R-:W1:Y:S08]  /*2280*/  LDC.64 R4, c[0x0][0xb10] ;  /* 0x0002c400ff047b82 */ /* 0x000e700000000a00 */
[----:B------:R-:W2:Y:S08]  /*2290*/  LDC.64 R2, c[0x0][0xb18] ;  /* 0x0002c600ff027b82 */ /* 0x000eb00000000a00 */
[----:B------:R-:W3:Y:S08]  /*22a0*/  LDC R6, c[0x0][0xb20] ;  /* 0x0002c800ff067b82 */ /* 0x000ef00000000800 */
[----:B------:R-:W4:Y:S01]  /*22b0*/  LDC R16, c[0x0][0xb0c] ;  /* 0x0002c300ff107b82 */ /* 0x000f220000000800 */
[----:B-1----:R-:W-:-:S05]  /*22c0*/  IMAD.HI.U32 R4, R11, R4, RZ ;  /* 0x000000040b047227 */ /* 0x002fca00078e00ff */
[----:B------:R-:W-:Y:S01]  /*22d0*/  SHF.R.U32.HI R4, RZ, R5, R4 ;  /* 0x00000005ff047219 */ /* 0x000fe20000011604 */
[----:B--2---:R-:W-:Y:S01]  /*22e0*/  IMAD.HI.U32 R3, R8, R3, RZ ;  /* 0x0000000308037227 */ /* 0x004fe200078e00ff */
[----:B------:R-:W-:-:S04]  /*22f0*/  ISETP.NE.AND P0, PT, R2, 0x1, PT ;  /* 0x000000010200780c */ /* 0x000fc80003f05270 */
[----:B---3--:R-:W-:-:S04]  /*2300*/  SHF.R.U32.HI R3, RZ, R6, R3 ;  /* 0x00000006ff037219 */ /* 0x008fc80000011603 */
[----:B------:R-:W-:Y:S02]  /*2310*/  SEL R3, R8, R3, !P0 ;  /* 0x0000000308037207 */ /* 0x000fe40004000000 */
[----:B----4-:R-:W-:-:S04]  /*2320*/  ISETP.NE.AND P1, PT, R16, 0x1, PT ;  /* 0x000000011000780c */ /* 0x010fc80003f25270 */
[----:B------:R-:W-:-:S05]  /*2330*/  SEL R4, R11, R4, !P1 ;  /* 0x000000040b047207 */ /* 0x000fca0004800000 */
[----:B------:R-:W-:Y:S02]  /*2340*/  IMAD.IADD R5, R3, 0x1, -R4 ;  /* 0x0000000103057824 */ /* 0x000fe400078e0a04 */
[----:B------:R-:W-:Y:S02]  /*2350*/  IMAD.IADD R3, R4, 0x1, -R3 ;  /* 0x0000000104037824 */ /* 0x000fe400078e0a03 */
[----:B------:R-:W-:Y:S02]  /*2360*/  IMAD R11, R5, R16, R11 ;  /* 0x00000010050b7224 */ /* 0x000fe400078e020b */
[----:B------:R-:W-:-:S07]  /*2370*/  IMAD R8, R3, R2, R8 ;  /* 0x0000000203087224 */ /* 0x000fce00078e0208 */
.L_x_35:
[----:B------:R-:W-:Y:S01]  /*2380*/  VIADD R14, R14, 0x1 ;  /* 0x000000010e0e7836 */ /* 0x000fe20000000000 */
[----:B------:R-:W-:Y:S01]  /*2390*/  PLOP3.LUT P1, PT, PT, PT, PT, 0x80, 0x8 ;  /* 0x000000000008781c */ /* 0x000fe20003f2f070 */
[----:B------:R-:W-:Y:S02]  /*23a0*/  IMAD.IADD R21, R11, 0x1, R170 ;  /* 0x000000010b157824 */ /* 0x000fe400078e02aa */
[----:B------:R-:W-:Y:S01]  /*23b0*/  IMAD.IADD R20, R8, 0x1, R147 ;  /* 0x0000000108147824 */ /* 0x000fe200078e0293 */
[----:B------:R-:W-:-:S04]  /*23c0*/  ISETP.NE.AND P0, PT, R14, 0x2, PT ;  /* 0x000000020e00780c */ /* 0x000fc80003f05270 */
[----:B------:R-:W-:Y:S02]  /*23d0*/  SEL R2, RZ, 0x1, P0 ;  /* 0x00000001ff027807 */ /* 0x000fe40000000000 */
[----:B------:R-:W-:Y:S02]  /*23e0*/  SEL R14, R14, RZ, P0 ;  /* 0x000000ff0e0e7207 */ /* 0x000fe40000000000 */
[----:B------:R-:W-:Y:S01]  /*23f0*/  LOP3.LUT R13, R13, R2, RZ, 0x3c, !PT ;  /* 0x000000020d0d7212 */ /* 0x000fe200078e3cff */
[----:B------:R-:W-:Y:S06]  /*2400*/  @P2 BRA `(.L_x_36) ;  /* 0xfffffff000982947 */ /* 0x000fec000383ffff */
[----:B------:R-:W-:Y:S01]  /*2410*/  UIADD3 UR4, UPT, UPT, UR4, 0x70, URZ ;  /* 0x0000007004047890 */ /* 0x000fe2000fffe0ff */
[----:B------:R-:W-:-:S03]  /*2420*/  SHF.L.U32 R3, R15, 0x1f, RZ ;  /* 0x0000001f0f037819 */ /* 0x000fc600000006ff */
[----:B------:R-:W-:-:S09]  /*2430*/  ULEA UR5, UR6, UR4, 0x3 ;  /* 0x0000000406057291 */ /* 0x000fd2000f8e18ff */
[----:B------:R-:W1:Y:S02]  /*2440*/  SYNCS.PHASECHK.TRANS64.TRYWAIT P0, [UR5], R3 ;  /* 0x00000003ff0075a7 */ /* 0x000e640008001105 */
[----:B-1----:R-:W-:Y:S05]  /*2450*/  @!P0 BRA `(.L_x_37) ;  /* 0x0000009000a48947 */ /* 0x002fea0003800000 */
.L_x_142:
[----:B------:R-:W-:-:S04]  /*2460*/  UIADD3 UR6, UPT, UPT, UR6, 0x1, URZ ;  /* 0x0000000106067890 */ /* 0x000fc8000fffe0ff */
[----:B------:R-:W-:-:S04]  /*2470*/  UISETP.NE.AND UP0, UPT, UR6, 0xe, UPT ;  /* 0x0000000e0600788c */ /* 0x000fc8000bf05270 */
[----:B------:R-:W-:Y:S02]  /*2480*/  USEL UR7, URZ, 0x1, UP0 ;  /* 0x00000001ff077887 */ /* 0x000fe40008000000 */
[----:B------:R-:W-:-:S04]  /*2490*/  USEL UR6, UR6, URZ, UP0 ;  /* 0x000000ff06067287 */ /* 0x000fc80008000000 */
[----:B------:R-:W-:Y:S01]  /*24a0*/  ULEA UR5, UR6, UR4, 0x3 ;  /* 0x0000000406057291 */ /* 0x000fe2000f8e18ff */
[----:B------:R-:W-:-:S04]  /*24b0*/  LOP3.LUT R2, R15, UR7, RZ, 0x3c, !PT ;  /* 0x000000070f027c12 */ /* 0x000fc8000f8e3cff */
[----:B-1----:R-:W-:-:S04]  /*24c0*/  SHF.L.U32 R3, R2, 0x1f, RZ ;  /* 0x0000001f02037819 */ /* 0x002fc800000006ff */
[----:B------:R-:W1:Y:S02]  /*24d0*/  SYNCS.PHASECHK.TRANS64.TRYWAIT P0, [UR5], R3 ;  /* 0x00000003ff0075a7 */ /* 0x000e640008001105 */
[----:B-1----:R-:W-:Y:S05]  /*24e0*/  @!P0 BRA `(.L_x_38) ;  /* 0x0000009000988947 */ /* 0x002fea0003800000 */
.L_x_144:
        /* <DEDUP_REMOVED lines=9> */
.L_x_146:
        /* <DEDUP_REMOVED lines=9> */
.L_x_148:
        /* <DEDUP_REMOVED lines=9> */
.L_x_150:
        /* <DEDUP_REMOVED lines=9> */
.L_x_152:
        /* <DEDUP_REMOVED lines=9> */
.L_x_154:
        /* <DEDUP_REMOVED lines=9> */
.L_x_156:
        /* <DEDUP_REMOVED lines=9> */
.L_x_158:
        /* <DEDUP_REMOVED lines=9> */
.L_x_160:
        /* <DEDUP_REMOVED lines=9> */
.L_x_162:
        /* <DEDUP_REMOVED lines=9> */
.L_x_164:
        /* <DEDUP_REMOVED lines=9> */
.L_x_166:
[----:B------:R-:W-:-:S04]  /*2b20*/  UIADD3 UR6, UPT, UPT, UR6, 0x1, URZ ;  /* 0x0000000106067890 */ /* 0x000fc8000fffe0ff */
[----:B------:R-:W-:-:S04]  /*2b30*/  UISETP.NE.AND UP0, UPT, UR6, 0xe, UPT ;  /* 0x0000000e0600788c */ /* 0x000fc8000bf05270 */
[----:B------:R-:W-:Y:S02]  /*2b40*/  USEL UR5, URZ, 0x1, UP0 ;  /* 0x00000001ff057887 */ /* 0x000fe40008000000 */
[----:B------:R-:W-:-:S04]  /*2b50*/  USEL UR6, UR6, URZ, UP0 ;  /* 0x000000ff06067287 */ /* 0x000fc80008000000 */
[----:B------:R-:W-:Y:S01]  /*2b60*/  ULEA UR6, UR6, UR4, 0x3 ;  /* 0x0000000406067291 */ /* 0x000fe2000f8e18ff */
[----:B-1----:R-:W-:-:S04]  /*2b70*/  LOP3.LUT R3, R2, UR5, RZ, 0x3c, !PT ;  /* 0x0000000502037c12 */ /* 0x002fc8000f8e3cff */
[----:B------:R-:W-:Y:S01]  /*2b80*/  SHF.L.U32 R3, R3, 0x1f, RZ ;  /* 0x0000001f03037819 */ /* 0x000fe200000006ff */
[----:B----4-:R-:W-:-:S07]  /*2b90*/  IMAD.U32 R0, RZ, RZ, UR6 ;  /* 0x00000006ff007e24 */ /* 0x010fce000f8e00ff */
.L_x_50:
[----:B-1----:R1:W2:Y:S02]  /*2ba0*/  SYNCS.PHASECHK.TRANS64.TRYWAIT P0, [R0+URZ], R3 ;  /* 0x00000003000075a7 */ /* 0x0022a400080011ff */
[----:B--2---:R-:W-:Y:S05]  /*2bb0*/  @!P0 NANOSLEEP.SYNCS 0x989680 ;  /* 0x009896800000895d */ /* 0x004fea0003900000 */
[----:B------:R-:W2:Y:S02]  /*2bc0*/  @!P0 SYNCS.PHASECHK.TRANS64 P0, [R0+URZ], R3 ;  /* 0x00000003000085a7 */ /* 0x000ea400080010ff */
[----:B--2---:R-:W-:Y:S05]  /*2bd0*/  @P0 EXIT ;  /* 0x000000000000094d */ /* 0x004fea0003800000 */
[----:B------:R-:W-:Y:S05]  /*2be0*/  BRA `(.L_x_50) ;  /* 0xfffffffc00ec7947 */ /* 0x000fea000383ffff */
.L_x_18:
[----:B------:R-:W-:-:S04]  /*2bf0*/  UISETP.NE.AND UP1, UPT, UR37, URZ, UPT ;  /* 0x000000ff2500728c */ /* 0x000fc8000bf25270 */
[----:B------:R-:W-:-:S09]  /*2c00*/  UISETP.NE.OR UP1, UPT, UR8, 0x1, UP1 ;  /* 0x000000010800788c */ /* 0x000fd20008f25670 */
[----:B------:R-:W-:Y:S05]  /*2c10*/  BRA.U UP1, `(.L_x_51) ;  /* 0x0000000501487547 */ /* 0x000fea000b800000 */
[----:B------:R-:W-:Y:S01]  /*2c20*/  ISETP.NE.AND P2, PT, R2, RZ, PT ;  /* 0x000000ff0200720c */ /* 0x000fe20003f45270 */
[----:B------:R-:W-:Y:S01]  /*2c30*/  IMAD.MOV.U32 R12, RZ, RZ, 0x1 ;  /* 0x00000001ff0c7424 */ /* 0x000fe200078e00ff */
[----:B------:R-:W-:Y:S02]  /*2c40*/  CS2R R10, SRZ ;  /* 0x00000000000a7805 */ /* 0x000fe4000001ff00 */
[----:B------:R-:W-:Y:S01]  /*2c50*/  CS2R R8, SRZ ;  /* 0x0000000000087805 */ /* 0x000fe2000001ff00 */
[----:B------:R-:W-:Y:S01]  /*2c60*/  UMOV UR4, 0x400 ;  /* 0x0000040000047882 */ /* 0x000fe20000000000 */
[----:B------:R-:W-:Y:S01]  /*2c70*/  UMOV UR6, URZ ;  /* 0x000000ff00067c82 */ /* 0x000fe20008000000 */
[----:B------:R-:W-:-:S12]  /*2c80*/  ULEA UR37, UR37, UR4, 0x18 ;  /* 0x0000000425257291 */ /* 0x000fd8000f8ec0ff */
.L_x_55:
[----:B------:R-:W-:Y:S02]  /*2c90*/  LEA R0, R8, UR37, 0x3 ;  /* 0x0000002508007c11 */ /* 0x000fe4000f8e18ff */
[----:B------:R-:W-:-:S03]  /*2ca0*/  SHF.L.U32 R5, R9, 0x1f, RZ ;  /* 0x0000001f09057819 */ /* 0x000fc600000006ff */
[----:B------:R-:W-:Y:S01]  /*2cb0*/  VIADD R4, R0, 0x180 ;  /* 0x0000018000047836 */ /* 0x000fe20000000000 */
[----:B------:R-:W1:Y:S02]  /*2cc0*/  SYNCS.PHASECHK.TRANS64.TRYWAIT P0, [R0+URZ+0x170], R5 ;  /* 0x00017005000075a7 */ /* 0x000e6400080011ff */
[----:B-1----:R-:W-:Y:S05]  /*2cd0*/  @!P0 BRA `(.L_x_52) ;  /* 0x0000008c00bc8947 */ /* 0x002fea0003800000 */
.L_x_167:
[----:B------:R-:W-:Y:S01]  /*2ce0*/  ULEA UR5, UR6, UR37, 0x3 ;  /* 0x0000002506057291 */ /* 0x000fe2000f8e18ff */
[----:B------:R-:W-:Y:S02]  /*2cf0*/  PRMT R4, RZ, 0x654, R4 ;  /* 0x00000654ff047816 */ /* 0x000fe40000000004 */
[----:B-1----:R-:W-:Y:S01]  /*2d00*/  SHF.L.U32 R5, R12, 0x1f, RZ ;  /* 0x0000001f0c057819 */ /* 0x002fe200000006ff */
[----:B------:R-:W-:Y:S01]  /*2d10*/  UIADD3 UR4, UPT, UPT, UR5, 0x130, URZ ;  /* 0x0000013005047890 */ /* 0x000fe2000fffe0ff */
[----:B------:R1:W-:Y:S05]  /*2d20*/  SYNCS.ARRIVE.TRANS64.RED.A1T0 RZ, [R4+URZ], RZ ;  /* 0x000000ff04ff79a7 */ /* 0x0003ea00081004ff */
[----:B------:R-:W-:Y:S01]  /*2d30*/  IMAD.U32 R7, RZ, RZ, UR4 ;  /* 0x00000004ff077e24 */ /* 0x000fe2000f8e00ff */
[----:B------:R-:W2:Y:S04]  /*2d40*/  SYNCS.PHASECHK.TRANS64.TRYWAIT P0, [UR5+0x140], R5 ;  /* 0x00014005ff0075a7 */ /* 0x000ea80008001105 */
[----:B------:R-:W-:Y:S01]  /*2d50*/  PRMT R6, R2, 0x654, R7 ;  /* 0x0000065402067816 */ /* 0x000fe20000000007 */
[----:B-1----:R-:W-:Y:S01]  /*2d60*/  @!P2 IMAD.MOV.U32 R4, RZ, RZ, 0x10 ;  /* 0x00000010ff04a424 */ /* 0x002fe200078e00ff */
[----:B--2---:R-:W-:Y:S06]  /*2d70*/  @!P0 BRA `(.L_x_53) ;  /* 0x0000008c00a88947 */ /* 0x004fec0003800000 */
.L_x_169:
[----:B------:R-:W-:Y:S01]  /*2d80*/  ULEA UR4, UR6, UR37, 0x4 ;  /* 0x0000002506047291 */ /* 0x000fe2000f8e20ff */
[----:B------:R-:W-:Y:S01]  /*2d90*/  SEL R3, R6, R3, !P2 ;  /* 0x0000000306037207 */ /* 0x000fe20005000000 */
[----:B------:R-:W-:Y:S01]  /*2da0*/  UIADD3 UR5, UPT, UPT, UR5, 0x130, URZ ;  /* 0x0000013005057890 */ /* 0x000fe2000fffe0ff */
[----:B-1----:R-:W-:Y:S01]  /*2db0*/  LEA R0, R11, UR37, 0x3 ;  /* 0x000000250b007c11 */ /* 0x002fe2000f8e18ff */
[----:B------:R-:W-:Y:S01]  /*2dc0*/  UIADD3 UR4, UPT, UPT, UR4, 0x1a0, URZ ;  /* 0x000001a004047890 */ /* 0x000fe2000fffe0ff */
[----:B------:R-:W-:Y:S01]  /*2dd0*/  SHF.L.U32 R5, R10, 0x1f, RZ ;  /* 0x0000001f0a057819 */ /* 0x000fe200000006ff */
[----:B------:R1:W-:Y:S01]  /*2de0*/  @!P2 SYNCS.ARRIVE.TRANS64.RED RZ, [R3+URZ], R4 ;  /* 0x0000000403ffa9a7 */ /* 0x0003e200080004ff */
[----:B------:R-:W-:Y:S01]  /*2df0*/  UIADD3 UR6, UPT, UPT, UR6, 0x1, URZ ;  /* 0x0000000106067890 */ /* 0x000fe2000fffe0ff */
[----:B------:R-:W-:-:S03]  /*2e00*/  VIADD R8, R8, 0x1 ;  /* 0x0000000108087836 */ /* 0x000fc60000000000 */
[----:B------:R-:W-:Y:S02]  /*2e10*/  UISETP.NE.AND UP0, UPT, UR6, 0x2, UPT ;  /* 0x000000020600788c */ /* 0x000fe4000bf05270 */
[----:B------:R-:W-:Y:S06]  /*2e20*/  UGETNEXTWORKID.BROADCAST [UR4], [UR5] ;  /* 0x00000000040073ca */ /* 0x000fec0008000100 */
[----:B------:R-:W-:Y:S01]  /*2e30*/  USEL UR4, URZ, 0x1, UP0 ;  /* 0x00000001ff047887 */ /* 0x000fe20008000000 */
[----:B------:R-:W-:Y:S01]  /*2e40*/  ISETP.NE.AND P0, PT, R8, 0x2, PT ;  /* 0x000000020800780c */ /* 0x000fe20003f05270 */
[----:B------:R-:W-:Y:S01]  /*2e50*/  USEL UR6, UR6, URZ, UP0 ;  /* 0x000000ff06067287 */ /* 0x000fe20008000000 */
[----:B------:R-:W2:Y:S03]  /*2e60*/  SYNCS.PHASECHK.TRANS64.TRYWAIT P1, [R0+URZ+0x130], R5 ;  /* 0x00013005000075a7 */ /* 0x000ea600080211ff */
[----:B------:R-:W-:Y:S01]  /*2e70*/  LOP3.LUT R12, R12, UR4, RZ, 0x3c, !PT ;  /* 0x000000040c0c7c12 */ /* 0x000fe2000f8e3cff */
[----:B-12---:R-:W-:Y:S07]  /*2e80*/  @!P1 BRA `(.L_x_54) ;  /* 0x0000008c007c9947 */ /* 0x006fee0003800000 */
.L_x_170:
[C---:B------:R-:W-:Y:S01]  /*2e90*/  LEA R4, R11.reuse, UR37, 0x4 ;  /* 0x000000250b047c11 */ /* 0x040fe2000f8e20ff */
[----:B-1----:R-:W-:Y:S01]  /*2ea0*/  VIADD R0, R0, 0x140 ;  /* 0x0000014000007836 */ /* 0x002fe20000000000 */
[----:B------:R-:W-:Y:S01]  /*2eb0*/  SEL R8, R8, RZ, P0 ;  /* 0x000000ff08087207 */ /* 0x000fe20000000000 */
[----:B------:R-:W-:-:S03]  /*2ec0*/  VIADD R11, R11, 0x1 ;  /* 0x000000010b0b7836 */ /* 0x000fc60000000000 */
[----:B------:R-:W1:Y:S01]  /*2ed0*/  LDS.128 R4, [R4+0x1a0] ;  /* 0x0001a00004047984 */ /* 0x000e620000000c00 */
[----:B------:R-:W-:Y:S02]  /*2ee0*/  PRMT R0, RZ, 0x654, R0 ;  /* 0x00000654ff007816 */ /* 0x000fe40000000000 */
[C---:B------:R-:W-:Y:S01]  /*2ef0*/  ISETP.NE.AND P1, PT, R11.reuse, 0x2, PT ;  /* 0x000000020b00780c */ /* 0x040fe20003f25270 */
[----:B------:R-:W-:Y:S01]  /*2f00*/  @!PT LDS RZ, [RZ] ;  /* 0x00000000fffff984 */ /* 0x000fe20000000800 */
[----:B------:R-:W-:Y:S01]  /*2f10*/  @!PT LDS RZ, [RZ] ;  /* 0x00000000fffff984 */ /* 0x000fe20000000800 */
[----:B------:R-:W-:Y:S01]  /*2f20*/  @!PT LDS RZ, [RZ] ;  /* 0x00000000fffff984 */ /* 0x000fe20000000800 */
[----:B------:R-:W-:Y:S01]  /*2f30*/  @!PT LDS RZ, [RZ] ;  /* 0x00000000fffff984 */ /* 0x000fe20000000800 */
[----:B------:R2:W-:Y:S06]  /*2f40*/  MEMBAR.ALL.CTA ;  /* 0x0000000000007992 */ /* 0x0005ec0000008000 */
[----:B--2---:R-:W2:Y:S01]  /*2f50*/  FENCE.VIEW.ASYNC.S ;  /* 0x00000000000073c6 */ /* 0x004ea20000000000 */
[----:B------:R-:W-:Y:S01]  /*2f60*/  SEL R11, R11, RZ, P1 ;  /* 0x000000ff0b0b7207 */ /* 0x000fe20000800000 */
[----:B--2---:R2:W-:Y:S01]  /*2f70*/  SYNCS.ARRIVE.TRANS64.RED.A1T0 RZ, [R0+URZ], RZ ;  /* 0x000000ff00ff79a7 */ /* 0x0045e200081004ff */
[----:B-1----:R-:W-:-:S02]  /*2f80*/  LOP3.LUT P3, RZ, R6, 0x1, RZ, 0xc0, !PT ;  /* 0x0000000106ff7812 */ /* 0x002fc4000786c0ff */
[----:B------:R-:W-:-:S04]  /*2f90*/  SEL R5, RZ, 0x1, P1 ;  /* 0x00000001ff057807 */ /* 0x000fc80000800000 */
[----:B------:R-:W-:Y:S02]  /*2fa0*/  LOP3.LUT R10, R10, R5, RZ, 0x3c, !PT ;  /* 0x000000050a0a7212 */ /* 0x000fe400078e3cff */
[----:B--2---:R-:W-:-:S04]  /*2fb0*/  SEL R0, RZ, 0x1, P0 ;  /* 0x00000001ff007807 */ /* 0x004fc80000000000 */
[----:B------:R-:W-:Y:S01]  /*2fc0*/  LOP3.LUT R9, R9, R0, RZ, 0x3c, !PT ;  /* 0x0000000009097212 */ /* 0x000fe200078e3cff */
[----:B------:R-:W-:Y:S06]  /*2fd0*/  @P3 BRA `(.L_x_55) ;  /* 0xfffffffc002c3947 */ /* 0x000fec000383ffff */
[----:B------:R-:W-:Y:S01]  /*2fe0*/  ULEA UR5, UR6, UR37, 0x3 ;  /* 0x0000002506057291 */ /* 0x000fe2000f8e18ff */
[----:B------:R-:W-:-:S08]  /*2ff0*/  SHF.L.U32 R3, R12, 0x1f, RZ ;  /* 0x0000001f0c037819 */ /* 0x000fd000000006ff */
[----:B------:R-:W1:Y:S02]  /*3000*/  SYNCS.PHASECHK.TRANS64 P0, [UR5+0x140], R3 ;  /* 0x00014003ff0075a7 */ /* 0x000e640008001005 */
[----:B-1----:R-:W-:Y:S05]  /*3010*/  @P0 BRA `(.L_x_56) ;  /* 0x0000000000080947 */ /* 0x002fea0003800000 */
[----:B------:R-:W1:Y:S02]  /*3020*/  SYNCS.PHASECHK.TRANS64.TRYWAIT P0, [UR5+0x140], R3 ;  /* 0x00014003ff0075a7 */ /* 0x000e640008001105 */
[----:B-1----:R-:W-:Y:S05]  /*3030*/  @!P0 BRA `(.L_x_57) ;  /* 0x0000008c00248947 */ /* 0x002fea0003800000 */
.L_x_56:
[----:B------:R-:W-:-:S04]  /*3040*/  UIADD3 UR4, UPT, UPT, UR6, 0x1, URZ ;  /* 0x0000000106047890 */ /* 0x000fc8000fffe0ff */
[----:B------:R-:W-:-:S04]  /*3050*/  UISETP.NE.AND UP0, UPT, UR4, 0x2, UPT ;  /* 0x000000020400788c */ /* 0x000fc8000bf05270 */
[----:B------:R-:W-:Y:S02]  /*3060*/  USEL UR7, URZ, 0x1, UP0 ;  /* 0x00000001ff077887 */ /* 0x000fe40008000000 */
[----:B------:R-:W-:-:S04]  /*3070*/  USEL UR4, UR4, URZ, UP0 ;  /* 0x000000ff04047287 */ /* 0x000fc80008000000 */
[----:B------:R-:W-:Y:S01]  /*3080*/  ULEA UR4, UR4, UR37, 0x3 ;  /* 0x0000002504047291 */ /* 0x000fe2000f8e18ff */
[----:B-1----:R-:W-:-:S04]  /*3090*/  LOP3.LUT R3, R12, UR7, RZ, 0x3c, !PT ;  /* 0x000000070c037c12 */ /* 0x002fc8000f8e3cff */
[----:B------:R-:W-:-:S04]  /*30a0*/  SHF.L.U32 R0, R3, 0x1f, RZ ;  /* 0x0000001f03007819 */ /* 0x000fc800000006ff */
[----:B------:R-:W1:Y:S02]  /*30b0*/  SYNCS.PHASECHK.TRANS64 P0, [UR4+0x140], R0 ;  /* 0x00014000ff0075a7 */ /* 0x000e640008001004 */
[----:B-1----:R-:W-:Y:S05]  /*30c0*/  @P0 EXIT ;  /* 0x000000000000094d */ /* 0x002fea0003800000 */
[----:B------:R-:W-:Y:S02]  /*30d0*/  SHF.L.U32 R3, R3, 0x1f, RZ ;  /* 0x0000001f03037819 */ /* 0x000fe400000006ff */
[----:B------:R-:W-:-:S07]  /*30e0*/  MOV R0, UR4 ;  /* 0x0000000400007c02 */ /* 0x000fce0008000f00 */
.L_x_58:
[----:B-1----:R1:W2:Y:S02]  /*30f0*/  SYNCS.PHASECHK.TRANS64.TRYWAIT P0, [R0+URZ+0x140], R3 ;  /* 0x00014003000075a7 */ /* 0x0022a400080011ff */
[----:B--2---:R-:W-:Y:S05]  /*3100*/  @!P0 NANOSLEEP.SYNCS 0x989680 ;  /* 0x009896800000895d */ /* 0x004fea0003900000 */
[----:B------:R-:W2:Y:S02]  /*3110*/  @!P0 SYNCS.PHASECHK.TRANS64 P0, [R0+URZ+0x140], R3 ;  /* 0x00014003000085a7 */ /* 0x000ea400080010ff */
[----:B--2---:R-:W-:Y:S05]  /*3120*/  @P0 EXIT ;  /* 0x000000000000094d */ /* 0x004fea0003800000 */
[----:B------:R-:W-:Y:S05]  /*3130*/  BRA `(.L_x_58) ;  /* 0xfffffffc00ec7947 */ /* 0x000fea000383ffff */
.L_x_51:
[----:B------:R-:W-:-:S09]  /*3140*/  UISETP.NE.AND UP1, UPT, UR8, URZ, UPT ;  /* 0x000000ff0800728c */ /* 0x000fd2000bf25270 */
[----:B------:R-:W-:Y:S05]  /*3150*/  BRA.U UP1, `(.L_x_59) ;  /* 0x0000000d01187547 */ /* 0x000fea000b800000 */
[----:B------:R-:W-:Y:S01]  /*3160*/  UMOV UR4, 0x40 ;  /* 0x0000004000047882 */ /* 0x000fe20000000000 */
[----:B------:R-:W-:Y:S01]  /*3170*/  NOP ;  /* 0x0000000000007918 */ /* 0x000fe20000000000 */
[----:B------:R-:W-:Y:S01]  /*3180*/  ULEA UR4, UR37, UR4, 0x18 ;  /* 0x0000000425047291 */ /* 0x000fe2000f8ec0ff */
[----:B------:R-:W-:Y:S02]  /*3190*/  UMOV UR5, 0x400 ;  /* 0x0000040000057882 */ /* 0x000fe40000000000 */
[----:B------:R-:W-:-:S06]  /*31a0*/  ULEA UR37, UR37, UR5, 0x18 ;  /* 0x0000000525257291 */ /* 0x000fcc000f8ec0ff */
[----:B------:R-:W1:Y:S02]  /*31b0*/  LDS.U8 R0, [UR4+0x1c] ;  /* 0x00001c04ff007984 */ /* 0x000e640008000000 */
[----:B-1----:R-:W-:-:S13]  /*31c0*/  ISETP.NE.AND P0, PT, R0, RZ, PT ;  /* 0x000000ff0000720c */ /* 0x002fda0003f05270 */
[----:B------:R-:W-:Y:S05]  /*31d0*/  @P0 BRA `(.L_x_60) ;  /* 0x0000000000580947 */ /* 0x000fea0003800000 */
[----:B------:R-:W-:-:S13]  /*31e0*/  ELECT P0, URZ, PT ;  /* 0x0000000000ff782f */ /* 0x000fda0003800000 */
[----:B------:R-:W-:Y:S05]  /*31f0*/  @!P0 BRA `(.L_x_61) ;  /* 0x0000000000608947 */ /* 0x000fea0003800000 */
[----:B------:R-:W-:Y:S01]  /*3200*/  UMOV UR5, 0x10 ;  /* 0x0000001000057882 */ /* 0x000fe20000000000 */
[----:B------:R-:W-:Y:S01]  /*3210*/  HFMA2 R0, -RZ, RZ, 0, 5.9604644775390625e-08 ;  /* 0x00000001ff007431 */ /* 0x000fe200000001ff */
[----:B------:R-:W-:-:S03]  /*3220*/  MOV R2, 0xffff ;  /* 0x0000ffff00027802 */ /* 0x000fc60000000f00 */
[----:B------:R-:W-:Y:S04]  /*3230*/  DEPBAR.LE SB1, 0x36 ;  /* 0x00009d800000791a */ /* 0x000fe80000000000 */
[----:B------:R-:W1:Y:S02]  /*3240*/  UTCATOMSWS.FIND_AND_SET.ALIGN UP0, UR5, UR5 ;  /* 0x00000005000575e3 */ /* 0x000e640008000800 */
[----:B-1----:R-:W-:Y:S01]  /*3250*/  MOV R3, UR5 ;  /* 0x0000000500037c02 */ /* 0x002fe20008000f00 */
[----:B------:R-:W-:Y:S06]  /*3260*/  BRA.U UP0, `(.L_x_62) ;  /* 0x0000000100187547 */ /* 0x000fec000b800000 */
.L_x_63:
[----:B------:R-:W-:Y:S05]  /*3270*/  NANOSLEEP 0x64 ;  /* 0x000000640000795d */ /* 0x000fea0003800000 */
[----:B------:R-:W-:-:S05]  /*3280*/  UMOV UR5, 0x10 ;  /* 0x0000001000057882 */ /* 0x000fca0000000000 */
[----:B------:R-:W-:Y:S04]  /*3290*/  DEPBAR.LE SB1, 0x36 ;  /* 0x00009d800000791a */ /* 0x000fe80000000000 */
[----:B------:R-:W1:Y:S02]  /*32a0*/  UTCATOMSWS.FIND_AND_SET.ALIGN UP0, UR5, UR5 ;  /* 0x00000005000575e3 */ /* 0x000e640008000800 */
[----:B-1----:R-:W-:Y:S01]  /*32b0*/  MOV R3, UR5 ;  /* 0x0000000500037c02 */ /* 0x002fe20008000f00 */
[----:B------:R-:W-:Y:S05]  /*32c0*/  BRA.U !UP0, `(.L_x_63) ;  /* 0xfffffffd08e87547 */ /* 0x000fea000b83ffff */
.L_x_62:
[-C--:B------:R-:W-:Y:S02]  /*32d0*/  SHF.L.U32 R2, R2, R3.reuse, RZ ;  /* 0x0000000302027219 */ /* 0x080fe400000006ff */
[----:B------:R-:W-:Y:S01]  /*32e0*/  SHF.L.U32 R0, R0, R3, RZ ;  /* 0x0000000300007219 */ /* 0x000fe200000006ff */
[----:B------:R-:W-:Y:S02]  /*32f0*/  IMAD.SHL.U32 R3, R3, 0x20, RZ ;  /* 0x0000002003037824 */ /* 0x000fe400078e00ff */
[----:B------:R1:W-:Y:S04]  /*3300*/  ATOMS.OR RZ, [UR4+0x14], R2 ;  /* 0x00001402ffff798c */ /* 0x0003e8000b000004 */
[----:B------:R1:W-:Y:S04]  /*3310*/  ATOMS.OR RZ, [UR4+0x18], R0 ;  /* 0x00001800ffff798c */ /* 0x0003e8000b000004 */
[----:B------:R1:W-:Y:S01]  /*3320*/  STS [UR37+0x1c0], R3 ;  /* 0x0001c003ff007988 */ /* 0x0003e20008000825 */
[----:B------:R-:W-:Y:S05]  /*3330*/  BRA `(.L_x_61) ;  /* 0x0000000000107947 */ /* 0x000fea0003800000 */
.L_x_60:
[----:B------:R-:W-:Y:S02]  /*3340*/  MOV R0, 0xffffffff ;  /* 0xffffffff00007802 */ /* 0x000fe40000000f00 */
[----:B------:R-:W-:-:S03]  /*3350*/  MOV R2, 0x3380 ;  /* 0x0000338000027802 */ /* 0x000fc60000000f00 */
[----:B------:R1:W-:Y:S04]  /*3360*/  STS [UR37+0x1c0], R0 ;  /* 0x0001c000ff007988 */ /* 0x0003e80008000825 */
[----:B-1-3-5:R-:W-:Y:S05]  /*3370*/  CALL.REL.NOINC `($__internal_1_$__cuda_sm10x_tcgen05_guardrail_trap_phase_invalid_during_alloc) ;  /* 0x0000009000387944 */ /* 0x02afea0003c00000 */
.L_x_61:
[----:B------:R-:W-:Y:S05]  /*3380*/  WARPSYNC.ALL ;  /* 0x0000000000007948 */ /* 0x000fea0003800000 */
[----:B------:R-:W2:Y:S01]  /*3390*/  S2UR UR6, SR_CgaCtaId ;  /* 0x00000000000679c3 */ /* 0x000ea20000008800 */
[----:B------:R-:W-:Y:S01]  /*33a0*/  UMOV UR4, 0x400 ;  /* 0x0000040000047882 */ /* 0x000fe20000000000 */
[----:B------:R-:W-:-:S06]  /*33b0*/  NOP ;  /* 0x0000000000007918 */ /* 0x000fcc0000000000 */
[----:B------:R-:W-:Y:S06]  /*33c0*/  BAR.ARV 0x6, 0xa0 ;  /* 0x0182800000007b1d */ /* 0x000fec0000002000 */
[----:B------:R-:W4:Y:S01]  /*33d0*/  LDCU UR7, c[0x0][0x38c] ;  /* 0x00007180ff0777ac */ /* 0x000f220008000800 */
[----:B------:R-:W-:Y:S01]  /*33e0*/  IMAD.MOV.U32 R11, RZ, RZ, 0x1 ;  /* 0x00000001ff0b7424 */ /* 0x000fe200078e00ff */
[----:B------:R-:W-:Y:S01]  /*33f0*/  CS2R R8, SRZ ;  /* 0x0000000000087805 */ /* 0x000fe2000001ff00 */
[----:B------:R-:W-:Y:S01]  /*3400*/  IMAD.MOV.U32 R10, RZ, RZ, RZ ;  /* 0x000000ffff0a7224 */ /* 0x000fe200078e00ff */
[----:B------:R-:W-:Y:S01]  /*3410*/  UMOV UR17, URZ ;  /* 0x000000ff00117c82 */ /* 0x000fe20008000000 */
[----:B------:R-:W-:Y:S01]  /*3420*/  UMOV UR16, URZ ;  /* 0x000000ff00107c82 */ /* 0x000fe20008000000 */
[----:B------:R-:W-:Y:S01]  /*3430*/  UMOV UR20, 0x0 ;  /* 0x0000000000147882 */ /* 0x000fe20000000000 */
[----:B------:R-:W-:Y:S01]  /*3440*/  UMOV UR21, 0x8408090 ;  /* 0x0840809000157882 */ /* 0x000fe20000000000 */
[----:B--2---:R-:W-:Y:S01]  /*3450*/  ULEA UR6, UR6, UR4, 0x18 ;  /* 0x0000000406067291 */ /* 0x004fe2000f8ec0ff */
[----:B------:R-:W2:Y:S03]  /*3460*/  LDCU UR4, c[0x0][0x38c] ;  /* 0x00007180ff0477ac */ /* 0x000ea60008000800 */
[----:B------:R-:W-:-:S02]  /*3470*/  UIADD3 UR11, UPT, UPT, UR6, 0x1a400, URZ ;  /* 0x0001a400060b7890 */ /* 0x000fc4000fffe0ff */
[----:B----4-:R-:W-:-:S03]  /*3480*/  UIADD3 UR7, UPT, UPT, UR7, 0x1f, URZ ;  /* 0x0000001f07077890 */ /* 0x010fc6000fffe0ff */
[----:B-1----:R-:W1:Y:S01]  /*3490*/  LDS R0, [UR6+0x1c0] ;  /* 0x0001c006ff007984 */ /* 0x002e620008000800 */
[----:B------:R-:W-:Y:S02]  /*34a0*/  UIADD3 UR18, UPT, UPT, UR6, 0xc400, URZ ;  /* 0x0000c40006127890 */ /* 0x000fe4000fffe0ff */
[----:B------:R-:W-:Y:S02]  /*34b0*/  USHF.R.S32.HI UR5, URZ, 0x1f, UR7 ;  /* 0x0000001fff057899 */ /* 0x000fe40008011407 */
[----:B------:R-:W-:Y:S02]  /*34c0*/  USHF.R.U32.HI UR11, URZ, 0x4, UR11 ;  /* 0x00000004ff0b7899 */ /* 0x000fe4000801160b */
[----:B------:R-:W-:Y:S02]  /*34d0*/  ULEA.HI UR5, UR5, UR7, URZ, 0x5 ;  /* 0x0000000705057291 */ /* 0x000fe4000f8f28ff */
[----:B------:R-:W-:Y:S02]  /*34e0*/  USHF.R.U32.HI UR18, URZ, 0x4, UR18 ;  /* 0x00000004ff127899 */ /* 0x000fe40008011612 */
[----:B------:R-:W-:-:S02]  /*34f0*/  USHF.R.S32.HI UR5, URZ, 0x5, UR5 ;  /* 0x00000005ff057899 */ /* 0x000fc40008011405 */
[----:B------:R-:W-:Y:S02]  /*3500*/  ULOP3.LUT UR11, UR11, 0x3fff, URZ, 0xc0, !UPT ;  /* 0x00003fff0b0b7892 */ /* 0x000fe4000f8ec0ff */
[----:B------:R-:W-:Y:S02]  /*3510*/  UISETP.LT.AND UP0, UPT, UR5, 0x1, UPT ;  /* 0x000000010500788c */ /* 0x000fe4000bf01270 */
[----:B------:R-:W-:Y:S02]  /*3520*/  ULOP3.LUT UR18, UR18, 0x3fff, URZ, 0xc0, !UPT ;  /* 0x00003fff12127892 */ /* 0x000fe4000f8ec0ff */
[----:B------:R-:W-:Y:S02]  /*3530*/  USEL UR10, UR5, 0x1, !UP0 ;  /* 0x00000001050a7887 */ /* 0x000fe4000c000000 */
[----:B------:R-:W-:Y:S02]  /*3540*/  ULOP3.LUT UR11, UR11, 0x10000, URZ, 0xfc, !UPT ;  /* 0x000100000b0b7892 */ /* 0x000fe4000f8efcff */
[----:B------:R-:W-:-:S02]  /*3550*/  UIADD3 UR10, UPT, UPT, -UR10, URZ, URZ ;  /* 0x000000ff0a0a7290 */ /* 0x000fc4000fffe1ff */
[----:B--2---:R-:W-:Y:S01]  /*3560*/  UISETP.GE.AND UP3, UPT, UR4, 0x1, UPT ;  /* 0x000000010400788c */ /* 0x004fe2000bf66270 */
[----:B-1----:R-:W-:-:S15]  /*3570*/  R2UR UR19, R0 ;  /* 0x00000000001372ca */ /* 0x002fde00000e0000 */
.L_x_70:
[----:B------:R-:W-:Y:S02]  /*3580*/  LEA R0, R10, UR6, 0x3 ;  /* 0x000000060a007c11 */ /* 0x000fe4000f8e18ff */
[----:B------:R-:W-:Y:S02]  /*3590*/  SHF.L.U32 R5, R9, 0x1f, RZ ;  /* 0x0000001f09057819 */ /* 0x000fe400000006ff */
[----:B------:R-:W-:Y:S01]  /*35a0*/  PLOP3.LUT P0, PT, PT, PT, UP3, 0x80, 0x8 ;  /* 0x000000000008781c */ /* 0x000fe20003f0f038 */
[----:B------:R-:W-:Y:S01]  /*35b0*/  VIADD R3, R0, 0x140 ;  /* 0x0000014000037836 */ /* 0x000fe20000000000 */
[----:B-1----:R-:W1:Y:S02]  /*35c0*/  SYNCS.PHASECHK.TRANS64.TRYWAIT P1, [R0+URZ+0x130], R5 ;  /* 0x00013005000075a7 */ /* 0x002e6400080211ff */
[----:B-1--4-:R-:W-:Y:S09]  /*35d0*/  @!P1 BRA `(.L_x_64) ;  /* 0x0000008400d49947 */ /* 0x012ff20003800000 */
.L_x_172:
[----:B------:R-:W-:Y:S01]  /*35e0*/  LEA R4, R10, UR6, 0x4 ;  /* 0x000000060a047c11 */ /* 0x000fe2000f8e20ff */
[----:B------:R-:W-:Y:S01]  /*35f0*/  @UP3 ULEA UR4, UR16, UR6, 0x3 ;  /* 0x0000000610043291 */ /* 0x000fe2000f8e18ff */
[----:B------:R-:W-:Y:S01]  /*3600*/  PLOP3.LUT P2, PT, PT, PT, PT, 0x80, 0x8 ;  /* 0x000000000008781c */ /* 0x000fe20003f4f070 */
[----:B------:R-:W-:Y:S01]  /*3610*/  ULEA UR9, UR17, UR6, 0x3 ;  /* 0x0000000611097291 */ /* 0x000fe2000f8e18ff */
[----:B------:R-:W-:Y:S02]  /*3620*/  PRMT R3, RZ, 0x654, R3 ;  /* 0x00000654ff037816 */ /* 0x000fe40000000003 */
[----:B-1----:R-:W1:Y:S01]  /*3630*/  LDS.128 R4, [R4+0x1a0] ;  /* 0x0001a00004047984 */ /* 0x002e620000000c00 */
[----:B------:R-:W-:Y:S02]  /*3640*/  @P0 SHF.L.U32 R2, R8, 0x1f, RZ ;  /* 0x0000001f08020819 */ /* 0x000fe400000006ff */
[----:B------:R-:W-:Y:S01]  /*3650*/  SHF.L.U32 R0, R11, 0x1f, RZ ;  /* 0x0000001f0b007819 */ /* 0x000fe200000006ff */
[----:B------:R-:W-:Y:S01]  /*3660*/  @!PT LDS RZ, [RZ] ;  /* 0x00000000fffff984 */ /* 0x000fe20000000800 */
[----:B------:R-:W-:Y:S01]  /*3670*/  @!PT LDS RZ, [RZ] ;  /* 0x00000000fffff984 */ /* 0x000fe20000000800 */
[----:B------:R-:W-:Y:S01]  /*3680*/  @!PT LDS RZ, [RZ] ;  /* 0x00000000fffff984 */ /* 0x000fe20000000800 */
[----:B------:R-:W-:Y:S01]  /*3690*/  @!PT LDS RZ, [RZ] ;  /* 0x00000000fffff984 */ /* 0x000fe20000000800 */
[----:B------:R2:W-:Y:S06]  /*36a0*/  MEMBAR.ALL.CTA ;  /* 0x0000000000007992 */ /* 0x0005ec0000008000 */
[----:B--2---:R-:W2:Y:S02]  /*36b0*/  FENCE.VIEW.ASYNC.S ;  /* 0x00000000000073c6 */ /* 0x004ea40000000000 */
[----:B--2---:R2:W-:Y:S01]  /*36c0*/  SYNCS.ARRIVE.TRANS64.RED.A1T0 RZ, [R3+URZ], RZ ;  /* 0x000000ff03ff79a7 */ /* 0x0045e200081004ff */
[----:B------:R2:W4:Y:S01]  /*36d0*/  @P0 SYNCS.PHASECHK.TRANS64.TRYWAIT P2, [UR4], R2 ;  /* 0x00000002ff0005a7 */ /* 0x0005220008041104 */
[----:B-1----:R-:W-:Y:S01]  /*36e0*/  LOP3.LUT P1, RZ, R6, 0x1, RZ, 0xc0, !PT ;  /* 0x0000000106ff7812 */ /* 0x002fe2000782c0ff */
[----:B------:R-:W1:Y:S02]  /*36f0*/  SYNCS.PHASECHK.TRANS64.TRYWAIT P0, [UR9+0x160], R0 ;  /* 0x00016000ff0075a7 */ /* 0x000e640008001109 */
[----:B-12-4-:R-:W-:Y:S10]  /*3700*/  @!P0 BRA `(.L_x_65) ;  /* 0x00000084009c8947 */ /* 0x016ff40003800000 */
.L_x_174:
[----:B------:R-:W-:Y:S01]  /*3710*/  IADD3 R10, PT, PT, R10, 0x1, RZ ;  /* 0x000000010a0a7810 */ /* 0x000fe20007ffe0ff */
[----:B------:R-:W-:Y:S06]  /*3720*/  BRA.U !UP3, `(.L_x_66) ;  /* 0x000000010b8c7547 */ /* 0x000fec000b800000 */
[----:B------:R-:W-:Y:S02]  /*3730*/  ULEA UR8, UR17, UR19, 0x8 ;  /* 0x0000001311087291 */ /* 0x000fe4000f8e40ff */
[----:B------:R-:W-:Y:S01]  /*3740*/  UPLOP3.LUT UP4, UPT, UPT, UPT, UPT, 0x40, 0x4 ;  /* 0x000000000004789c */ /* 0x000fe20003f8e870 */
[----:B------:R-:W-:Y:S01]  /*3750*/  UMOV UR15, UR10 ;  /* 0x0000000a000f7c82 */ /* 0x000fe20008000000 */
[----:B------:R-:W-:Y:S01]  /*3760*/  UMOV UR14, UR5 ;  /* 0x00000005000e7c82 */ /* 0x000fe20008000000 */
[----:B------:R-:W-:-:S08]  /*3770*/  UMOV UR13, UR16 ;  /* 0x00000010000d7c82 */ /* 0x000fd00008000000 */
.L_x_69:
[----:B------:R-:W-:Y:S02]  /*3780*/  UIADD3 UR15, UPT, UPT, UR15, 0x1, URZ ;  /* 0x000000010f0f7890 */ /* 0x000fe4000fffe0ff */
[----:B--2---:R-:W-:Y:S02]  /*3790*/  ULEA UR7, UR13, UR6, 0x3 ;  /* 0x000000060d077291 */ /* 0x004fe4000f8e18ff */
[----:B------:R-:W-:Y:S01]  /*37a0*/  UISETP.NE.AND UP0, UPT, UR15, URZ, UPT ;  /* 0x000000ff0f00728c */ /* 0x000fe2000bf05270 */
[----:B----4-:R-:W-:Y:S10]  /*37b0*/  @P2 BRA `(.L_x_67) ;  /* 0x00000000000c2947 */ /* 0x010ff40003800000 */
[----:B-1----:R-:W-:Y:S04]  /*37c0*/  SHF.L.U32 R3, R8, 0x1f, RZ ;  /* 0x0000001f08037819 */ /* 0x002fe800000006ff */
[----:B------:R-:W1:Y:S02]  /*37d0*/  SYNCS.PHASECHK.TRANS64.TRYWAIT P0, [UR7], R3 ;  /* 0x00000003ff0075a7 */ /* 0x000e640008001107 */
[----:B-1----:R-:W-:Y:S05]  /*37e0*/  @!P0 BRA `(.L_x_68) ;  /* 0x00000084007c8947 */ /* 0x002fea0003800000 */
.L_x_67:
[----:B------:R-:W-:Y:S01]  /*37f0*/  UISETP.NE.AND UP1, UPT, UR14, 0x1, UPT ;  /* 0x000000010e00788c */ /* 0x000fe2000bf25270 */
[----:B------:R-:W-:Y:S01]  /*3800*/  PLOP3.LUT P2, PT, PT, PT, PT, 0x80, 0x8 ;  /* 0x000000000008781c */ /* 0x000fe20003f4f070 */
[----:B------:R-:W-:Y:S02]  /*3810*/  UIADD3 UR16, UPT, UPT, UR13, 0x1, URZ ;  /* 0x000000010d107890 */ /* 0x000fe4000fffe0ff */
[----:B------:R-:W-:Y:S02]  /*3820*/  ULEA UR22, UR13, UR11, 0x9 ;  /* 0x0000000b0d167291 */ /* 0x000fe4000f8e48ff */
[----:B------:R-:W-:Y:S01]  /*3830*/  UISETP.NE.AND UP2, UPT, UR16, 0xe, UPT ;  /* 0x0000000e1000788c */ /* 0x000fe2000bf45270 */
[----:B------:R-:W-:Y:S01]  /*3840*/  PLOP3.LUT P0, PT, PT, PT, UP1, 0x80, 0x8 ;  /* 0x000000000008781c */ /* 0x000fe20003f0f018 */
[----:B------:R-:W-:Y:S02]  /*3850*/  UIADD3 UR7, UPT, UPT, UR7, 0x70, URZ ;  /* 0x0000007007077890 */ /* 0x000fe4000fffe0ff */
[----:B------:R-:W-:Y:S02]  /*3860*/  USEL UR12, URZ, 0x1, UP2 ;  /* 0x00000001ff0c7887 */ /* 0x000fe40009000000 */
[----:B------:R-:W-:Y:S01]  /*3870*/  USEL UR16, UR16, URZ, UP2 ;  /* 0x000000ff10107287 */ /* 0x000fe20009000000 */
[----:B------:R-:W-:Y:S01]  /*3880*/  UMOV UR23, 0xc0004010 ;  /* 0xc000401000177882 */ /* 0x000fe20000000000 */
[----:B------:R-:W-:Y:S02]  /*3890*/  UMOV UR25, 0x40004040 ;  /* 0x4000404000197882 */ /* 0x000fe40000000000 */
[----:B------:R-:W-:Y:S01]  /*38a0*/  @UP1 ULEA UR4, UR16, UR6, 0x3 ;  /* 0x0000000610041291 */ /* 0x000fe2000f8e18ff */
[----:B------:R-:W-:Y:S01]  /*38b0*/  LOP3.LUT R8, R8, UR12, RZ, 0x3c, !PT ;  /* 0x0000000c08087c12 */ /* 0x000fe2000f8e3cff */
[----:B------:R-:W-:Y:S03]  /*38c0*/  UIADD3 UR14, UPT, UPT, UR14, -0x1, URZ ;  /* 0xffffffff0e0e7890 */ /* 0x000fe6000fffe0ff */
[----:B-1----:R-:W-:Y:S04]  /*38d0*/  @P0 SHF.L.U32 R0, R8, 0x1f, RZ ;  /* 0x0000001f08000819 */ /* 0x002fe800000006ff */
[----:B------:R2:W4:Y:S01]  /*38e0*/  @P0 SYNCS.PHASECHK.TRANS64.TRYWAIT P2, [UR4], R0 ;  /* 0x00000000ff0005a7 */ /* 0x0005220008041104 */
[----:B------:R-:W-:Y:S03]  /*38f0*/  USHF.L.U32 UR4, UR13, 0x8, URZ ;  /* 0x000000080d047899 */ /* 0x000fe600080006ff */
[----:B------:R-:W-:Y:S01]  /*3900*/  UMOV UR13, UR16 ;  /* 0x00000010000d7c82 */ /* 0x000fe20008000000 */
[----:B------:R-:W-:Y:S09]  /*3910*/  UIADD3 UR24, UPT, UPT, UR18, UR4, URZ ;  /* 0x0000000412187290 */ /* 0x000ff2000fffe0ff */
[----:B------:R2:W-:Y:S01]  /*3920*/  UTCQMMA gdesc[UR24], gdesc[UR22], tmem[UR8], tmem[UR20], idesc[UR21], UP4 ;  /* 0x00ff1416180075ea */ /* 0x0005e2000a000308 */
[----:B------:R-:W-:Y:S01]  /*3930*/  UPLOP3.LUT UP4, UPT, UPT, UPT, UPT, 0x80, 0x8 ;  /* 0x000000000008789c */ /* 0x000fe20003f8f070 */
[----:B------:R2:W-:Y:S01]  /*3940*/  UTCBAR [UR7], URZ ;  /* 0x000000ff070073e9 */ /* 0x0005e200080000ff */
[----:B------:R-:W-:Y:S09]  /*3950*/  BRA.U UP0, `(.L_x_69) ;  /* 0xfffffffd00887547 */ /* 0x000ff2000b83ffff */
.L_x_66:
[----:B------:R-:W-:Y:S01]  /*3960*/  UIADD3 UR17, UPT, UPT, UR17, 0x1, URZ ;  /* 0x0000000111117890 */ /* 0x000fe2000fffe0ff */
[C---:B------:R-:W-:Y:S01]  /*3970*/  ISETP.NE.AND P0, PT, R10.reuse, 0x2, PT ;  /* 0x000000020a00780c */ /* 0x040fe20003f05270 */
[----:B------:R-:W-:Y:S02]  /*3980*/  UIADD3 UR9, UPT, UPT, UR9, 0x150, URZ ;  /* 0x0000015009097890 */ /* 0x000fe4000fffe0ff */
[----:B------:R-:W-:Y:S01]  /*3990*/  UISETP.NE.AND UP0, UPT, UR17, 0x2, UPT ;  /* 0x000000021100788c */ /* 0x000fe2000bf05270 */
[----:B-12---:R-:W-:Y:S02]  /*39a0*/  SEL R0, RZ, 0x1, P0 ;  /* 0x00000001ff007807 */ /* 0x006fe40000000000 */
[----:B------:R-:W-:Y:S01]  /*39b0*/  SEL R10, R10, RZ, P0 ;  /* 0x000000ff0a0a7207 */ /* 0x000fe20000000000 */
[----:B------:R-:W-:Y:S01]  /*39c0*/  USEL UR4, URZ, 0x1, UP0 ;  /* 0x00000001ff047887 */ /* 0x000fe20008000000 */
[----:B------:R-:W-:Y:S01]  /*39d0*/  LOP3.LUT R9, R9, R0, RZ, 0x3c, !PT ;  /* 0x0000000009097212 */ /* 0x000fe200078e3cff */
[----:B------:R-:W-:Y:S01]  /*39e0*/  USEL UR17, UR17, URZ, UP0 ;  /* 0x000000ff11117287 */ /* 0x000fe20008000000 */
[----:B------:R1:W-:Y:S03]  /*39f0*/  UTCBAR [UR9], URZ ;  /* 0x000000ff090073e9 */ /* 0x0003e600080000ff */
[----:B------:R-:W-:Y:S01]  /*3a00*/  LOP3.LUT R11, R11, UR4, RZ, 0x3c, !PT ;  /* 0x000000040b0b7c12 */ /* 0x000fe2000f8e3cff */
[----:B------:R-:W-:Y:S07]  /*3a10*/  @P1 BRA `(.L_x_70) ;  /* 0xfffffff800d81947 */ /* 0x000fee000383ffff */
[----:B------:R-:W2:Y:S01]  /*3a20*/  S2UR UR4, SR_CgaCtaId ;  /* 0x00000000000479c3 */ /* 0x000ea20000008800 */
[----:B------:R-:W-:Y:S01]  /*3a30*/  ELECT P0, URZ, PT ;  /* 0x0000000000ff782f */ /* 0x000fe20003800000 */
[----:B------:R-:W-:Y:S01]  /*3a40*/  IMAD.MOV.U32 R0, RZ, RZ, 0x1 ;  /* 0x00000001ff007424 */ /* 0x000fe200078e00ff */
[----:B------:R-:W-:Y:S01]  /*3a50*/  UIADD3 UR6, UPT, UPT, UR6, 0x160, URZ ;  /* 0x0000016006067890 */ /* 0x000fe2000fffe0ff */
[----:B------:R-:W-:Y:S01]  /*3a60*/  SHF.L.U32 R3, R11, 0x1f, RZ ;  /* 0x0000001f0b037819 */ /* 0x000fe200000006ff */
[----:B------:R-:W-:-:S03]  /*3a70*/  UMOV UR5, 0x40 ;  /* 0x0000004000057882 */ /* 0x000fc60000000000 */
[----:B------:R-:W-:Y:S01]  /*3a80*/  UVIRTCOUNT.DEALLOC.SMPOOL 0x80 ;  /* 0x000000800000784c */ /* 0x000fe20000000000 */
[----:B--2---:R-:W-:Y:S02]  /*3a90*/  ULEA UR4, UR4, UR5, 0x18 ;  /* 0x0000000504047291 */ /* 0x004fe4000f8ec0ff */
[----:B------:R-:W-:-:S07]  /*3aa0*/  ULEA UR5, UR17, UR6, 0x3 ;  /* 0x0000000611057291 */ /* 0x000fce000f8e18ff */
[----:B------:R2:W-:Y:S02]  /*3ab0*/  @P0 STS.U8 [UR4+0x1c], R0 ;  /* 0x00001c00ff000988 */ /* 0x0005e40008000004 */
[----:B------:R-:W3:Y:S02]  /*3ac0*/  SYNCS.PHASECHK.TRANS64.TRYWAIT P0, [UR5], R3 ;  /* 0x00000003ff0075a7 */ /* 0x000ee40008001105 */
[----:B--23--:R-:W-:Y:S05]  /*3ad0*/  @!P0 BRA `(.L_x_71) ;  /* 0x0000008000d88947 */ /* 0x00cfea0003800000 */
.L_x_177:
[----:B------:R-:W-:-:S04]  /*3ae0*/  UIADD3 UR7, UPT, UPT, UR17, 0x1, URZ ;  /* 0x0000000111077890 */ /* 0x000fc8000fffe0ff */
[----:B------:R-:W-:-:S04]  /*3af0*/  UISETP.NE.AND UP0, UPT, UR7, 0x2, UPT ;  /* 0x000000020700788c */ /* 0x000fc8000bf05270 */
[----:B------:R-:W-:Y:S02]  /*3b00*/  USEL UR5, URZ, 0x1, UP0 ;  /* 0x00000001ff057887 */ /* 0x000fe40008000000 */
[----:B------:R-:W-:-:S04]  /*3b10*/  USEL UR7, UR7, URZ, UP0 ;  /* 0x000000ff07077287 */ /* 0x000fc80008000000 */
[----:B------:R-:W-:Y:S01]  /*3b20*/  ULEA UR7, UR7, UR6, 0x3 ;  /* 0x0000000607077291 */ /* 0x000fe2000f8e18ff */
[----:B--2---:R-:W-:-:S04]  /*3b30*/  LOP3.LUT R3, R11, UR5, RZ, 0x3c, !PT ;  /* 0x000000050b037c12 */ /* 0x004fc8000f8e3cff */
[----:B------:R-:W-:-:S04]  /*3b40*/  SHF.L.U32 R3, R3, 0x1f, RZ ;  /* 0x0000001f03037819 */ /* 0x000fc800000006ff */
[----:B------:R-:W2:Y:S02]  /*3b50*/  SYNCS.PHASECHK.TRANS64.TRYWAIT P0, [UR7], R3 ;  /* 0x00000003ff0075a7 */ /* 0x000ea40008001107 */
[----:B--2---:R-:W-:Y:S05]  /*3b60*/  @!P0 BRA `(.L_x_72) ;  /* 0x0000008000cc8947 */ /* 0x004fea0003800000 */
.L_x_179:
[----:B------:R-:W-:Y:S01]  /*3b70*/  NOP ;  /* 0x0000000000007918 */ /* 0x000fe20000000000 */
[----:B--2---:R-:W2:Y:S01]  /*3b80*/  LDS R0, [UR4+0x14] ;  /* 0x00001404ff007984 */ /* 0x004ea20008000800 */
[----:B------:R-:W-:Y:S01]  /*3b90*/  ULOP3.LUT UR6, UR19, 0xffff, URZ, 0xc0, !UPT ;  /* 0x0000ffff13067892 */ /* 0x000fe2000f8ec0ff */
[----:B------:R-:W-:Y:S01]  /*3ba0*/  UMOV UR8, 0xffff ;  /* 0x0000ffff00087882 */ /* 0x000fe20000000000 */
[----:B------:R-:W-:Y:S02]  /*3bb0*/  UMOV UR5, 0x1 ;  /* 0x0000000100057882 */ /* 0x000fe40000000000 */
[----:B------:R-:W-:-:S04]  /*3bc0*/  USHF.R.U32.HI UR6, URZ, 0x5, UR6 ;  /* 0x00000005ff067899 */ /* 0x000fc80008011606 */
[----:B------:R-:W-:Y:S02]  /*3bd0*/  USHF.L.U32 UR8, UR8, UR6, URZ ;  /* 0x0000000608087299 */ /* 0x000fe400080006ff */
[----:B------:R-:W-:-:S04]  /*3be0*/  USHF.L.U32 UR5, UR5, UR6, URZ ;  /* 0x0000000605057299 */ /* 0x000fc800080006ff */
[----:B--2---:R-:W-:-:S04]  /*3bf0*/  LOP3.LUT R0, R0, UR8, RZ, 0xc0, !PT ;  /* 0x0000000800007c12 */ /* 0x004fc8000f8ec0ff */
[----:B------:R-:W-:-:S13]  /*3c00*/  ISETP.NE.AND P0, PT, R0, UR8, PT ;  /* 0x0000000800007c0c */ /* 0x000fda000bf05270 */
[----:B------:R-:W-:Y:S05]  /*3c10*/  @P0 BRA `(.L_x_73) ;  /* 0x0000000000580947 */ /* 0x000fea0003800000 */
[----:B------:R-:W2:Y:S02]  /*3c20*/  LDS R0, [UR4+0x18] ;  /* 0x00001804ff007984 */ /* 0x000ea40008000800 */
[----:B--2---:R-:W-:-:S04]  /*3c30*/  LOP3.LUT R0, R0, UR5, RZ, 0xc0, !PT ;  /* 0x0000000500007c12 */ /* 0x004fc8000f8ec0ff */
[----:B------:R-:W-:-:S13]  /*3c40*/  ISETP.NE.AND P0, PT, R0, UR5, PT ;  /* 0x0000000500007c0c */ /* 0x000fda000bf05270 */
[----:B------:R-:W-:Y:S05]  /*3c50*/  @P0 BRA `(.L_x_74) ;  /* 0x00000000003c0947 */ /* 0x000fea0003800000 */
[----:B------:R-:W2:Y:S01]  /*3c60*/  S2R R2, SR_LANEID ;  /* 0x0000000000027919 */ /* 0x000ea20000000000 */
[----:B------:R-:W-:Y:S01]  /*3c70*/  ULOP3.LUT UR8, URZ, UR8, URZ, 0x33, !UPT ;  /* 0x00000008ff087292 */ /* 0x000fe2000f8e33ff */
[----:B------:R-:W-:Y:S01]  /*3c80*/  LOP3.LUT R4, RZ, UR5, RZ, 0x33, !PT ;  /* 0x00000005ff047c12 */ /* 0x000fe2000f8e33ff */
[----:B------:R-:W-:Y:S02]  /*3c90*/  VOTEU.ANY UR7, UPT, PT ;  /* 0x0000000000077886 */ /* 0x000fe400038e0100 */
[----:B------:R-:W-:Y:S01]  /*3ca0*/  UFLO.U32 UR7, UR7 ;  /* 0x00000007000772bd */ /* 0x000fe200080e0000 */
[----:B------:R-:W3:Y:S01]  /*3cb0*/  REDUX UR5, R4 ;  /* 0x00000000040573c4 */ /* 0x000ee20000000000 */
[----:B------:R-:W-:-:S06]  /*3cc0*/  IMAD.U32 R0, RZ, RZ, UR8 ;  /* 0x00000008ff007e24 */ /* 0x000fcc000f8e00ff */
[----:B------:R1:W-:Y:S01]  /*3cd0*/  UTCATOMSWS.AND URZ, UR8 ;  /* 0x0000000800ff79e3 */ /* 0x0003e20008000000 */
[----:B------:R-:W4:Y:S01]  /*3ce0*/  REDUX UR6, R0 ;  /* 0x00000000000673c4 */ /* 0x000f220000000000 */
[----:B--2---:R-:W-:Y:S01]  /*3cf0*/  ISETP.EQ.U32.AND P0, PT, R2, UR7, PT ;  /* 0x0000000702007c0c */ /* 0x004fe2000bf02070 */
[----:B---3--:R-:W-:Y:S01]  /*3d00*/  IMAD.U32 R2, RZ, RZ, UR5 ;  /* 0x00000005ff027e24 */ /* 0x008fe2000f8e00ff */
[----:B----4-:R-:W-:-:S11]  /*3d10*/  MOV R3, UR6 ;  /* 0x0000000600037c02 */ /* 0x010fd60008000f00 */
[----:B------:R1:W-:Y:S04]  /*3d20*/  @P0 ATOMS.AND RZ, [UR4+0x14], R3 ;  /* 0x00001403ffff098c */ /* 0x0003e8000a800004 */
[----:B------:R1:W-:Y:S01]  /*3d30*/  @P0 ATOMS.AND RZ, [UR4+0x18], R2 ;  /* 0x00001802ffff098c */ /* 0x0003e2000a800004 */
[----:B------:R-:W-:Y:S05]  /*3d40*/  BRA `(.L_x_75) ;  /* 0x0000000000147947 */ /* 0x000fea0003800000 */
.L_x_74:
[----:B------:R-:W-:Y:S02]  /*3d50*/  MOV R2, 0x3d70 ;  /* 0x00003d7000027802 */ /* 0x000fe40000000f00 */
[----:B-1--45:R-:W-:Y:S05]  /*3d60*/  CALL.REL.NOINC `($__internal_0_$__cuda_sm10x_tcgen05_guardrail_trap_col_being_dealloced_not_returned_by_alloc) ;  /* 0x0000008400b07944 */ /* 0x032fea0003c00000 */
[----:B------:R-:W-:Y:S05]  /*3d70*/  BRA `(.L_x_75) ;  /* 0x0000000000087947 */ /* 0x000fea0003800000 */
.L_x_73:
[----:B------:R-:W-:Y:S02]  /*3d80*/  MOV R2, 0x3da0 ;  /* 0x00003da000027802 */ /* 0x000fe40000000f00 */
[----:B-1--45:R-:W-:Y:S05]  /*3d90*/  CALL.REL.NOINC `($__internal_2_$__cuda_sm10x_tcgen05_guardrail_trap_unallocated_columns_being_dealloced) ;  /* 0x0000008400bc7944 */ /* 0x032fea0003c00000 */
.L_x_75:
[----:B------:R-:W-:Y:S01]  /*3da0*/  NOP ;  /* 0x0000000000007918 */ /* 0x000fe20000000000 */
[----:B-1----:R-:W-:Y:S05]  /*3db0*/  EXIT ;  /* 0x000000000000794d */ /* 0x002fea0003800000 */
.L_x_59:
[----:B------:R-:W-:-:S09]  /*3dc0*/  UISETP.NE.OR UP2, UPT, UR8, 0x3, !UP2 ;  /* 0x000000030800788c */ /* 0x000fd2000d745670 */
[----:B------:R-:W-:Y:S05]  /*3dd0*/  BRA.U UP2, `(.L_x_76) ;  /* 0x0000001102147547 */ /* 0x000fea000b800000 */
[----:B------:R-:W1:Y:S01]  /*3de0*/  LDC R0, c[0x0][0xb30] ;  /* 0x0002cc00ff007b82 */ /* 0x000e620000000800 */
[----:B------:R-:W2:Y:S01]  /*3df0*/  LDCU.64 UR8, c[0x0][0x888] ;  /* 0x00011100ff0877ac */ /* 0x000ea20008000a00 */
[----:B------:R-:W-:Y:S02]  /*3e00*/  HFMA2 R29, -RZ, RZ, 0, 0 ;  /* 0x00000000ff1d7431 */ /* 0x000fe400000001ff */
[----:B------:R-:W-:Y:S01]  /*3e10*/  IMAD.MOV.U32 R31, RZ, RZ, 0x1 ;  /* 0x00000001ff1f7424 */ /* 0x000fe200078e00ff */
[----:B------:R-:W-:Y:S01]  /*3e20*/  MOV R23, 0x2000 ;  /* 0x0000200000177802 */ /* 0x000fe20000000f00 */
[----:B------:R-:W4:Y:S01]  /*3e30*/  LDCU.64 UR4, c[0x0][0x890] ;  /* 0x00011200ff0477ac */ /* 0x000f220008000a00 */
[----:B------:R-:W-:Y:S01]  /*3e40*/  IMAD.MOV.U32 R30, RZ, RZ, RZ ;  /* 0x000000ffff1e7224 */ /* 0x000fe200078e00ff */
[----:B------:R-:W3:Y:S01]  /*3e50*/  LDC R19, c[0x0][0x370] ;  /* 0x0000dc00ff137b82 */ /* 0x000ee20000000800 */
[----:B------:R-:W-:Y:S01]  /*3e60*/  UMOV UR7, 0x400 ;  /* 0x0000040000077882 */ /* 0x000fe20000000000 */
[----:B------:R-:W-:-:S02]  /*3e70*/  UPLOP3.LUT UP1, UPT, UPT, UPT, UPT, 0x40, 0x4 ;  /* 0x000000000004789c */ /* 0x000fc40003f2e870 */
[----:B------:R-:W-:-:S04]  /*3e80*/  ULEA UR7, UR37, UR7, 0x18 ;  /* 0x0000000725077291 */ /* 0x000fc8000f8ec0ff */
[----:B------:R-:W3:Y:S01]  /*3e90*/  LDC R2, c[0x0][0xb0c] ;  /* 0x0002c300ff027b82 */ /* 0x000ee20000000800 */
[----:B------:R-:W-:Y:S02]  /*3ea0*/  UIADD3 UR13, UPT, UPT, UR7, 0xf8, URZ ;  /* 0x000000f8070d7890 */ /* 0x000fe4000fffe0ff */
[----:B--2---:R-:W-:Y:S02]  /*3eb0*/  UISETP.NE.U32.AND UP2, UPT, UR8, URZ, UPT ;  /* 0x000000ff0800728c */ /* 0x004fe4000bf45070 */
[----:B------:R-:W-:Y:S02]  /*3ec0*/  UIADD3 UR33, UPT, UPT, UR7, 0xe0, URZ ;  /* 0x000000e007217890 */ /* 0x000fe4000fffe0ff */
[----:B----4-:R-:W-:Y:S01]  /*3ed0*/  UISETP.NE.U32.AND UP3, UPT, UR4, URZ, UPT ;  /* 0x000000ff0400728c */ /* 0x010fe2000bf65070 */
[----:B------:R-:W2:Y:S01]  /*3ee0*/  LDC R18, c[0x0][0xb20] ;  /* 0x0002c800ff127b82 */ /* 0x000ea20000000800 */
[----:B-1----:R-:W-:Y:S01]  /*3ef0*/  ISETP.NE.AND P1, PT, R0, 0x1, PT ;  /* 0x000000010000780c */ /* 0x002fe20003f25270 */
[----:B------:R-:W-:-:S02]  /*3f00*/  UISETP.NE.AND.EX UP2, UPT, UR9, URZ, UPT, UP2 ;  /* 0x000000ff0900728c */ /* 0x000fc4000bf45320 */
[----:B------:R-:W-:Y:S02]  /*3f10*/  UIADD3 UR25, UPT, UPT, UR7, 0xe8, URZ ;  /* 0x000000e807197890 */ /* 0x000fe4000fffe0ff */
[----:B------:R-:W-:Y:S02]  /*3f20*/  UIADD3 UR17, UPT, UPT, UR7, 0xf0, URZ ;  /* 0x000000f007117890 */ /* 0x000fe4000fffe0ff */
[----:B------:R-:W1:Y:S01]  /*3f30*/  LDC.64 R32, c[0x0][0x348] ;  /* 0x0000d200ff207b82 */ /* 0x000e620000000a00 */
[----:B------:R-:W-:Y:S02]  /*3f40*/  UPRMT UR13, UR37, 0x654, UR13 ;  /* 0x00000654250d7896 */ /* 0x000fe4000800000d */
[----:B------:R-:W-:-:S05]  /*3f50*/  UISETP.NE.AND.EX UP3, UPT, UR5, URZ, UPT, UP3 ;  /* 0x000000ff0500728c */ /* 0x000fca000bf65330 */
[----:B------:R-:W4:Y:S08]  /*3f60*/  LDC.64 R16, c[0x0][0xb10] ;  /* 0x0002c400ff107b82 */ /* 0x000f300000000a00 */
[----:B------:R-:W1:Y:S08]  /*3f70*/  LDC.64 R6, c[0x0][0xb18] ;  /* 0x0002c600ff067b82 */ /* 0x000e700000000a00 */
[----:B------:R-:W1:Y:S08]  /*3f80*/  LDC.64 R4, c[0x0][0xb28] ;  /* 0x0002ca00ff047b82 */ /* 0x000e700000000a00 */
[----:B--23--:R-:W1:Y:S02]  /*3f90*/  LDC R22, c[0x0][0x374] ;  /* 0x0000dd00ff167b82 */ /* 0x00ce640000000800 */
.L_x_87:
[C---:B------:R-:W-:Y:S02]  /*3fa0*/  LEA R0, R30.reuse, UR7, 0x3 ;  /* 0x000000071e007c11 */ /* 0x040fe4000f8e18ff */
[----:B------:R-:W-:Y:S02]  /*3fb0*/  SHF.L.U32 R3, R29, 0x1f, RZ ;  /* 0x0000001f1d037819 */ /* 0x000fe400000006ff */
[----:B------:R-:W-:Y:S02]  /*3fc0*/  LEA R24, R30, UR7, 0x4 ;  /* 0x000000071e187c11 */ /* 0x000fe4000f8e20ff */
[----:B--2---:R-:W2:Y:S02]  /*3fd0*/  SYNCS.PHASECHK.TRANS64.TRYWAIT P0, [R0+URZ+0x130], R3 ;  /* 0x00013003000075a7 */ /* 0x004ea400080011ff */
[----:B--2---:R-:W-:Y:S05]  /*3fe0*/  @!P0 BRA `(.L_x_77) ;  /* 0x0000007c00c48947 */ /* 0x004fea0003800000 */
.L_x_180:
[----:B------:R-:W-:Y:S01]  /*3ff0*/  ISETP.GE.AND P0, PT, R72, 0x1, PT ;  /* 0x000000014800780c */ /* 0x000fe20003f06270 */
[----:B------:R-:W3:Y:S01]  /*4000*/  LDS.128 R24, [R24+0x1a0] ;  /* 0x0001a00018187984 */ /* 0x000ee20000000c00 */
[----:B--2---:R-:W-:Y:S01]  /*4010*/  VIADD R0, R0, 0x140 ;  /* 0x0000014000007836 */ /* 0x004fe20000000000 */
[----:B------:R-:W-:Y:S01]  /*4020*/  @!PT LDS RZ, [RZ] ;  /* 0x00000000fffff984 */ /* 0x000fe20000000800 */
[----:B------:R-:W-:Y:S01]  /*4030*/  @!PT LDS RZ, [RZ] ;  /* 0x00000000fffff984 */ /* 0x000fe20000000800 */
[----:B------:R-:W-:Y:S01]  /*4040*/  @!PT LDS RZ, [RZ] ;  /* 0x00000000fffff984 */ /* 0x000fe20000000800 */
[----:B------:R-:W-:Y:S01]  /*4050*/  @!PT LDS RZ, [RZ] ;  /* 0x00000000fffff984 */ /* 0x000fe20000000800 */
[----:B------:R2:W-:Y:S06]  /*4060*/  MEMBAR.ALL.CTA ;  /* 0x0000000000007992 */ /* 0x0005ec0000008000 */
[----:B--2---:R-:W2:Y:S01]  /*4070*/  FENCE.VIEW.ASYNC.S ;  /* 0x00000000000073c6 */ /* 0x004ea20000000000 */
[----:B------:R-:W-:Y:S04]  /*4080*/  PRMT R0, RZ, 0x654, R0 ;  /* 0x00000654ff007816 */ /* 0x000fe80000000000 */
[----:B--2---:R2:W-:Y:S01]  /*4090*/  SYNCS.ARRIVE.TRANS64.RED.A1T0 RZ, [R0+URZ], RZ ;  /* 0x000000ff00ff79a7 */ /* 0x0045e200081004ff */
[----:B---3--:R-:W-:Y:S11]  /*40a0*/  LOP3.LUT P3, RZ, R26, 0x1, RZ, 0xc0, !PT ;  /* 0x000000011aff7812 */ /* 0x008ff6000786c0ff */
[----:B------:R-:W-:Y:S02]  /*40b0*/  @!UPT UIADD3 URZ, UPT, UPT, URZ, URZ, URZ ;  /* 0x000000fffffff290 */ /* 0x000fe4000fffe0ff */
[----:B------:R-:W-:Y:S02]  /*40c0*/  @P3 MOV R13, R24 ;  /* 0x00000018000d3202 */ /* 0x000fe40000000f00 */
[----:B------:R-:W-:Y:S01]  /*40d0*/  @P3 LOP3.LUT R8, R25, 0xffff, RZ, 0xc0, !PT ;  /* 0x0000ffff19083812 */ /* 0x000fe200078ec0ff */
[----:B--2---:R-:W-:Y:S06]  /*40e0*/  @!P0 BRA `(.L_x_78) ;  /* 0x0000000000a48947 */ /* 0x004fec0003800000 */
[----:B-1----:R-:W-:Y:S01]  /*40f0*/  IMAD.HI.U32 R35, R22, R7, RZ ;  /* 0x0000000716237227 */ /* 0x002fe200078e00ff */
[----:B------:R-:W-:Y:S02]  /*4100*/  ISETP.NE.AND P0, PT, R6, 0x1, PT ;  /* 0x000000010600780c */ /* 0x000fe40003f05270 */
[----:B------:R-:W-:Y:S01]  /*4110*/  ISETP.NE.AND P2, PT, R72, 0x1, PT ;  /* 0x000000014800780c */ /* 0x000fe20003f45270 */
[----:B----4-:R-:W-:Y:S01]  /*4120*/  IMAD.HI.U32 R34, R19, R16, RZ ;  /* 0x0000001013227227 */ /* 0x010fe200078e00ff */
[----:B------:R-:W-:Y:S02]  /*4130*/  SHF.R.U32.HI R35, RZ, R18, R35 ;  /* 0x00000012ff237219 */ /* 0x000fe40000011623 */
[----:B------:R-:W-:Y:S01]  /*4140*/  ISETP.NE.AND P4, PT, R2, 0x1, PT ;  /* 0x000000010200780c */ /* 0x000fe20003f85270 */
[----:B------:R-:W-:Y:S01]  /*4150*/  IMAD.HI.U32 R36, R13, R16, RZ ;  /* 0x000000100d247227 */ /* 0x000fe200078e00ff */
[----:B------:R-:W-:Y:S02]  /*4160*/  SHF.R.U32.HI R34, RZ, R17, R34 ;  /* 0x00000011ff227219 */ /* 0x000fe40000011622 */
[----:B------:R-:W-:Y:S01]  /*4170*/  SEL R3, R22, R35, !P0 ;  /* 0x0000002316037207 */ /* 0x000fe20004000000 */
[C---:B------:R-:W-:Y:S01]  /*4180*/  IMAD.HI.U32 R35, R8.reuse, R7, RZ ;  /* 0x0000000708237227 */ /* 0x040fe200078e00ff */
[----:B------:R-:W-:Y:S02]  /*4190*/  SEL R11, R19, R34, !P4 ;  /* 0x00000022130b7207 */ /* 0x000fe40006000000 */
[----:B------:R-:W-:Y:S01]  /*41a0*/  SHF.R.U32.HI R36, RZ, R17, R36 ;  /* 0x00000011ff247219 */ /* 0x000fe20000011624 */
[----:B------:R-:W-:Y:S01]  /*41b0*/  IMAD.HI.U32 R38, R3, R4, RZ ;  /* 0x0000000403267227 */ /* 0x000fe200078e00ff */
[----:B------:R-:W-:Y:S03]  /*41c0*/  SHF.R.U32.HI R35, RZ, R18, R35 ;  /* 0x00000012ff237219 */ /* 0x000fe60000011623 */
[----:B------:R-:W-:Y:S01]  /*41d0*/  IMAD.HI.U32 R34, R11, R4, RZ ;  /* 0x000000040b227227 */ /* 0x000fe200078e00ff */
[----:B------:R-:W-:Y:S02]  /*41e0*/  @P2 SHF.R.U32.HI R3, RZ, R5, R38 ;  /* 0x00000005ff032219 */ /* 0x000fe40000011626 */
[----:B------:R-:W-:Y:S02]  /*41f0*/  SEL R9, R8, R35, !P0 ;  /* 0x0000002308097207 */ /* 0x000fe40004000000 */
[----:B------:R-:W-:Y:S01]  /*4200*/  @P2 SHF.R.U32.HI R11, RZ, R5, R34 ;  /* 0x00000005ff0b2219 */ /* 0x000fe20000011622 */
[C---:B------:R-:W-:Y:S01]  /*4210*/  IMAD R10, R72.reuse, R3, RZ ;  /* 0x00000003480a7224 */ /* 0x040fe200078e02ff */
[----:B------:R-:W-:Y:S01]  /*4220*/  SEL R3, R13, R36, !P4 ;  /* 0x000000240d037207 */ /* 0x000fe20006000000 */
[C---:B------:R-:W-:Y:S03]  /*4230*/  IMAD.HI.U32 R14, R9.reuse, R4, RZ ;  /* 0x00000004090e7227 */ /* 0x040fe600078e00ff */
[----:B------:R-:W-:Y:S01]  /*4240*/  ISETP.GE.AND P0, PT, R9, R10, PT ;  /* 0x0000000a0900720c */ /* 0x000fe20003f06270 */
[C---:B------:R-:W-:Y:S01]  /*4250*/  IMAD R12, R72.reuse, R11, RZ ;  /* 0x0000000b480c7224 */ /* 0x040fe200078e02ff */
[-C--:B------:R-:W-:Y:S04]  /*4260*/  SHF.R.U32.HI R14, RZ, R5.reuse, R14 ;  /* 0x00000005ff0e7219 */ /* 0x080fe8000001160e */
[----:B------:R-:W-:Y:S02]  /*4270*/  ISETP.GE.OR P0, PT, R3, R12, P0 ;  /* 0x0000000c0300720c */ /* 0x000fe40000706670 */
[----:B------:R-:W-:Y:S05]  /*4280*/  SEL R15, R9, R14, !P2 ;  /* 0x0000000e090f7207 */ /* 0x000fea0005000000 */
[----:B------:R-:W-:Y:S04]  /*4290*/  IMAD.MOV R14, RZ, RZ, -R15 ;  /* 0x000000ffff0e7224 */ /* 0x000fe800078e0a0f */
[----:B------:R-:W-:Y:S02]  /*42a0*/  IMAD R14, R72, R14, R9 ;  /* 0x0000000e480e7224 */ /* 0x000fe400078e0209 */
[C---:B------:R-:W-:Y:S05]  /*42b0*/  @!P0 IMAD.HI.U32 R10, R3.reuse, R4, RZ ;  /* 0x00000004030a8227 */ /* 0x040fea00078e00ff */
[----:B------:R-:W-:Y:S04]  /*42c0*/  @!P0 SHF.R.U32.HI R10, RZ, R5, R10 ;  /* 0x00000005ff0a8219 */ /* 0x000fe8000001160a */
[----:B------:R-:W-:Y:S01]  /*42d0*/  @!P0 SEL R0, R3, R10, !P2 ;  /* 0x0000000a03008207 */ /* 0x000fe20005000000 */
[----:B------:R-:W-:Y:S03]  /*42e0*/  IMAD.MOV R10, RZ, RZ, -R3 ;  /* 0x000000ffff0a7224 */ /* 0x000fe600078e0a03 */
[----:B------:R-:W-:Y:S01]  /*42f0*/  @!P0 IADD3 R15, PT, PT, R15, -R0, RZ ;  /* 0x800000000f0f8210 */ /* 0x000fe20007ffe0ff */
[----:B------:R-:W-:Y:S01]  /*4300*/  @!P0 IMAD R0, R11, R14, R0 ;  /* 0x0000000e0b008224 */ /* 0x000fe200078e0200 */
[----:B------:R-:W-:Y:S01]  /*4310*/  IADD3 R11, PT, PT, -R9, RZ, RZ ;  /* 0x000000ff090b7210 */ /* 0x000fe20007ffe1ff */
[----:B------:R-:W-:Y:S02]  /*4320*/  IMAD R13, R2, R10, R13 ;  /* 0x0000000a020d7224 */ /* 0x000fe400078e020d */
[----:B------:R-:W-:Y:S02]  /*4330*/  @!P0 IMAD R9, R15, R72, R3 ;  /* 0x000000480f098224 */ /* 0x000fe400078e0203 */
[----:B------:R-:W-:Y:S02]  /*4340*/  @!P0 IMAD.MOV.U32 R3, RZ, RZ, R0 ;  /* 0x000000ffff038224 */ /* 0x000fe400078e0000 */
[----:B------:R-:W-:Y:S02]  /*4350*/  IMAD R8, R6, R11, R8 ;  /* 0x0000000b06087224 */ /* 0x000fe400078e0208 */
[----:B------:R-:W-:Y:S02]  /*4360*/  IMAD R13, R3, R2, R13 ;  /* 0x00000002030d7224 */ /* 0x000fe400078e020d */
[----:B------:R-:W-:Y:S02]  /*4370*/  IMAD R8, R9, R6, R8 ;  /* 0x0000000609087224 */ /* 0x000fe400078e0208 */
.L_x_78:
[----:B------:R-:W-:Y:S05]  /*4380*/  BRA.U UP1, `(.L_x_79) ;  /* 0x0000000101107547 */ /* 0x000fea000b800000 */
[----:B------:R-:W-:Y:S04]  /*4390*/  MOV R0, UR6 ;  /* 0x0000000600007c02 */ /* 0x000fe80008000f00 */
[----:B------:R-:W-:Y:S04]  /*43a0*/  SHF.L.U32 R3, R0, 0x1f, RZ ;  /* 0x0000001f00037819 */ /* 0x000fe800000006ff */
[----:B------:R-:W2:Y:S02]  /*43b0*/  SYNCS.PHASECHK.TRANS64.TRYWAIT P0, [UR7+0x128], R3 ;  /* 0x00012803ff0075a7 */ /* 0x000ea40008001107 */
[----:B--2---:R-:W-:Y:S05]  /*43c0*/  @!P0 BRA `(.L_x_80) ;  /* 0x0000007800e08947 */ /* 0x004fea0003800000 */
.L_x_79:
[----:B------:R-:W-:Y:S02]  /*43d0*/  R2UR UR35, R21 ;  /* 0x00000000152372ca */ /* 0x000fe400000e0000 */
[----:B------:R-:W-:Y:S02]  /*43e0*/  R2UR UR34, R20 ;  /* 0x00000000142272ca */ /* 0x000fe400000e0000 */
[----:B------:R-:W-:Y:S02]  /*43f0*/  ISETP.NE.U32.AND P2, PT, RZ, UR4, PT ;  /* 0x00000004ff007c0c */ /* 0x000fe4000bf45070 */
[----:B------:R-:W-:Y:S02]  /*4400*/  SHF.L.U32 R12, R31, 0x1f, RZ ;  /* 0x0000001f1f0c7819 */ /* 0x000fe400000006ff */
[----:B------:R-:W-:Y:S05]  /*4410*/  ISETP.NE.AND.EX P2, PT, RZ, UR5, PT, P2 ;  /* 0x00000005ff007c0c */ /* 0x000fea000bf45320 */
[----:B------:R-:W-:Y:S02]  /*4420*/  USHF.L.U32 UR35, UR35, 0x7, URZ ;  /* 0x0000000723237899 */ /* 0x000fe400080006ff */
[----:B------:R-:W-:Y:S01]  /*4430*/  USHF.L.U32 UR34, UR34, 0x8, URZ ;  /* 0x0000000822227899 */ /* 0x000fe200080006ff */
[----:B------:R-:W-:Y:S11]  /*4440*/  BRA.U !UP3, `(.L_x_81) ;  /* 0x000000010b347547 */ /* 0x000ff6000b800000 */
[----:B------:R-:W-:Y:S01]  /*4450*/  UPLOP3.LUT UP0, UPT, UPT, UPT, UP2, 0x80, 0x8 ;  /* 0x000000000008789c */ /* 0x000fe20003f0f020 */
[----:B--2---:R-:W-:Y:S02]  /*4460*/  HFMA2 R0, -RZ, RZ, 0, 5.9604644775390625e-08 ;  /* 0x00000001ff007431 */ /* 0x004fe400000001ff */
[----:B------:R-:W-:Y:S03]  /*4470*/  IMAD.MOV.U32 R171, RZ, RZ, 0x1 ;  /* 0x00000001ffab7424 */ /* 0x000fe600078e00ff */
[----:B------:R-:W-:Y:S05]  /*4480*/  PLOP3.LUT P0, PT, PT, PT, UP0, 0x80, 0x8 ;  /* 0x000000000008781c */ /* 0x000fea0003f0f008 */
[----:B------:R-:W2:Y:S01]  /*4490*/  @UP0 LDCU.64 UR10, c[0x0][0x888] ;  /* 0x00011100ff0a07ac */ /* 0x000ea20008000a00 */
[----:B------:R-:W-:Y:S07]  /*44a0*/  @UP0 UIMAD UR8, UR36, UR4, URZ ;  /* 0x00000004240802a4 */ /* 0x000fee000f8e02ff */
[----:B------:R-:W-:Y:S01]  /*44b0*/  @!P0 PRMT R171, R0, 0x7610, R171 ;  /* 0x0000761000ab8816 */ /* 0x000fe200000000ab */
[----:B--2---:R-:W-:Y:S03]  /*44c0*/  @UP0 UIMAD.WIDE UR10, UR8, 0x4, UR10 ;  /* 0x00000004080a08a5 */ /* 0x004fe6000f8e020a */
[----:B------:R-:W2:Y:S03]  /*44d0*/  @!UP0 LDCU UR8, c[0x0][0x880] ;  /* 0x00011000ff0887ac */ /* 0x000ea60008000800 */
[----:B------:R-:W-:Y:S01]  /*44e0*/  IMAD.U32 R10, RZ, RZ, UR10 ;  /* 0x0000000aff0a7e24 */ /* 0x000fe2000f8e00ff */
[----:B------:R-:W-:Y:S05]  /*44f0*/  MOV R11, UR11 ;  /* 0x0000000b000b7c02 */ /* 0x000fea0008000f00 */
[----:B-----5:R3:W5:Y:S02]  /*4500*/  @P0 LDG.E R81, desc[UR46][R10.64] ;  /* 0x0000002e0a510981 */ /* 0x020764000c1e1900 */
[----:B--23--:R-:W-:Y:S07]  /*4510*/  @!P0 IMAD.U32 R81, RZ, RZ, UR8 ;  /* 0x00000008ff518e24 */ /* 0x00cfee000f8e00ff */
.L_x_81:
[----:B-----5:R-:W-:Y:S01]  /*4520*/  @!P2 FSETP.EQ.AND P0, PT, R81, RZ, PT ;  /* 0x000000ff5100a20b */ /* 0x020fe20003f02000 */
[----:B------:R-:W-:Y:S01]  /*4530*/  @!UPT UIADD3 URZ, UPT, UPT, URZ, URZ, URZ ;  /* 0x000000fffffff290 */ /* 0x000fe2000fffe0ff */
[----:B------:R-:W-:Y:S11]  /*4540*/  @!P2 BRA `(.L_x_82) ;  /* 0x000000000014a947 */ /* 0x000ff60003800000 */
[----:B------:R-:W-:Y:S02]  /*4550*/  LOP3.LUT P2, RZ, R171, 0xff, RZ, 0xc0, !PT ;  /* 0x000000ffabff7812 */ /* 0x000fe4000784c0ff */
[----:B------:R-:W-:Y:S04]  /*4560*/  PLOP3.LUT P0, PT, PT, PT, UP0, 0x80, 0x8 ;  /* 0x000000000008781c */ /* 0x000fe80003f0f008 */
[----:B------:R-:W-:Y:S07]  /*4570*/  PLOP3.LUT P0, PT, P0, PT, PT, 0x8, 0x80 ;  /* 0x000000000080781c */ /* 0x000fee000070e170 */
[----:B------:R-:W-:Y:S11]  /*4580*/  @P2 FSETP.EQ.AND P0, PT, R81, RZ, PT ;  /* 0x000000ff5100220b */ /* 0x000ff60003f02000 */
[----:B------:R-:W-:Y:S02]  /*4590*/  @!UPT UIADD3 URZ, UPT, UPT, URZ, URZ, URZ ;  /* 0x000000fffffff290 */ /* 0x000fe4000fffe0ff */
.L_x_82:
[----:B------:R-:W3:Y:S01]  /*45a0*/  SYNCS.PHASECHK.TRANS64.TRYWAIT P2, [UR7+0x100], R12 ;  /* 0x0001000cff0075a7 */ /* 0x000ee20008041107 */
[----:B------:R-:W-:Y:S04]  /*45b0*/  ELECT P4, URZ, PT ;  /* 0x0000000000ff782f */ /* 0x000fe80003880000 */
[----:B------:R-:W-:Y:S11]  /*45c0*/  PLOP3.LUT P4, PT, P0, P4, PT, 0xf2, 0x2f ;  /* 0x00000000002f781c */ /* 0x000ff60000789e72 */
[----:B------:R-:W-:Y:S02]  /*45d0*/  @!UPT UIADD3 URZ, UPT, UPT, URZ, URZ, URZ ;  /* 0x000000fffffff290 */ /* 0x000fe4000fffe0ff */
[----:B-1----:R-:W-:Y:S05]  /*45e0*/  @!P4 IADD3 R9, P0, PT, R32, 0x580, RZ ;  /* 0x000005802009c810 */ /* 0x002fea0007f1e0ff */
[----:B--2---:R-:W-:Y:S01]  /*45f0*/  @!P4 IMAD.X R0, RZ, RZ, R33, P0 ;  /* 0x000000ffff00c224 */ /* 0x004fe200000e0621 */
[----:B---3--:R-:W-:Y:S07]  /*4600*/  @!P2 BRA `(.L_x_83) ;  /* 0x000000780068a947 */ /* 0x008fee0003800000 */
.L_x_183:
[----:B------:R-:W-:Y:S01]  /*4610*/  @!P4 R2UR UR8, R0 ;  /* 0x000000000008c2ca */ /* 0x000fe200000e0000 */
[----:B------:R-:W-:Y:S01]  /*4620*/  VOTEU.ALL UP1, P4 ;  /* 0x0000000000ff7886 */ /* 0x000fe20002020000 */
[----:B------:R-:W-:Y:S01]  /*4630*/  @!P4 R2UR UR9, R9 ;  /* 0x000000000909c2ca */ /* 0x000fe200000e0000 */
[----:B------:R-:W-:Y:S01]  /*4640*/  @!P4 IMAD.MOV.U32 R0, RZ, RZ, 0x2000 ;  /* 0x00002000ff00c424 */ /* 0x000fe200078e00ff */
[----:B------:R-:W-:Y:S01]  /*4650*/  UMOV UR10, 0x0 ;  /* 0x00000000000a7882 */ /* 0x000fe20000000000 */
[----:B------:R-:W-:Y:S01]  /*4660*/  UMOV UR11, 0x10000000 ;  /* 0x10000000000b7882 */ /* 0x000fe20000000000 */
[----:B------:R-:W-:Y:S01]  /*4670*/  @!UP1 UIADD3 UR32, UPT, UPT, UR7, 0x200, URZ ;  /* 0x0000020007209890 */ /* 0x000fe2000fffe0ff */
[----:B------:R-:W-:Y:S01]  /*4680*/  @!P4 IADD3 R9, P0, PT, R32, 0x580, RZ ;  /* 0x000005802009c810 */ /* 0x000fe20007f1e0ff */
[----:B------:R-:W-:Y:S05]  /*4690*/  VOTEU.ALL UP1, P4 ;  /* 0x0000000000ff7886 */ /* 0x000fea0002020000 */
[----:B------:R-:W-:Y:S01]  /*46a0*/  IMAD.U32 R11, RZ, RZ, UR8 ;  /* 0x00000008ff0b7e24 */ /* 0x000fe2000f8e00ff */
[----:B------:R-:W-:Y:S01]  /*46b0*/  UPRMT UR8, UR37, 0x654, UR33 ;  /* 0x0000065425087896 */ /* 0x000fe20008000021 */
[----:B------:R-:W-:Y:S03]  /*46c0*/  IMAD.U32 R10, RZ, RZ, UR9 ;  /* 0x00000009ff0a7e24 */ /* 0x000fe6000f8e00ff */
[----:B------:R-:W-:Y:S02]  /*46d0*/  @!P4 R2UR UR15, R11 ;  /* 0x000000000b0fc2ca */ /* 0x000fe400000e0000 */
[----:B------:R-:W-:Y:S11]  /*46e0*/  @!P4 R2UR UR14, R10 ;  /* 0x000000000a0ec2ca */ /* 0x000ff600000e0000 */
[----:B------:R-:W-:Y:S02]  /*46f0*/  @!UPT UIADD3 URZ, UPT, UPT, URZ, URZ, URZ ;  /* 0x000000fffffff290 */ /* 0x000fe4000fffe0ff */
[----:B------:R2:W-:Y:S01]  /*4700*/  @!UP1 UTMALDG.3D [UR32], [UR14], desc[UR10] ;  /* 0x00000a200e0095b4 */ /* 0x0005e20008011000 */
[----:B------:R3:W-:Y:S01]  /*4710*/  @!P4 SYNCS.ARRIVE.TRANS64.RED.A0TR RZ, [UR7+0xe0], R0 ;  /* 0x0000e000ffffc9a7 */ /* 0x0007e20008300407 */
[----:B------:R-:W-:Y:S01]  /*4720*/  SYNCS.ARRIVE.TRANS64.RED.A1T0 RZ, [UR8], RZ ;  /* 0x000000ffffff79a7 */ /* 0x000fe20008100408 */
[----:B---3--:R-:W-:Y:S01]  /*4730*/  @!P4 IMAD.X R0, RZ, RZ, R33, P0 ;  /* 0x000000ffff00c224 */ /* 0x008fe200000e0621 */
[----:B------:R-:W3:Y:S02]  /*4740*/  SYNCS.PHASECHK.TRANS64.TRYWAIT P2, [UR7+0x108], R12 ;  /* 0x0001080cff0075a7 */ /* 0x000ee40008041107 */
[----:B--23--:R-:W-:Y:S05]  /*4750*/  @!P2 BRA `(.L_x_84) ;  /* 0x00000078002ca947 */ /* 0x00cfea0003800000 */
.L_x_185:
        /* <DEDUP_REMOVED lines=8> */
[----:B------:R-:W-:Y:S01]  /*47e0*/  @!UP1 UIADD3 UR24, UPT, UPT, UR7, 0x2200, URZ ;  /* 0x0000220007189890 */ /* 0x000fe2000fffe0ff */
[----:B------:R-:W-:Y:S01]  /*47f0*/  VOTEU.ALL UP1, P4 ;  /* 0x0000000000ff7886 */ /* 0x000fe20002020000 */
[----:B------:R-:W-:Y:S01]  /*4800*/  UMOV UR27, UR35 ;  /* 0x00000023001b7c82 */ /* 0x000fe20008000000 */
[----:B------:R-:W-:Y:S02]  /*4810*/  UMOV UR28, UR36 ;  /* 0x00000024001c7c82 */ /* 0x000fe40008000000 */
[----:B------:R-:W-:Y:S01]  /*4820*/  IMAD.U32 R11, RZ, RZ, UR8 ;  /* 0x00000008ff0b7e24 */ /* 0x000fe2000f8e00ff */
[----:B------:R-:W-:Y:S01]  /*4830*/  UPRMT UR8, UR37, 0x654, UR25 ;  /* 0x0000065425087896 */ /* 0x000fe20008000019 */
[----:B------:R-:W-:Y:S02]  /*4840*/  IMAD.U32 R10, RZ, RZ, UR9 ;  /* 0x00000009ff0a7e24 */ /* 0x000fe4000f8e00ff */
[----:B------:R-:W-:Y:S01]  /*4850*/  @!P4 IMAD.X R20, RZ, RZ, R33, P0 ;  /* 0x000000ffff14c224 */ /* 0x000fe200000e0621 */
[----:B------:R-:W-:Y:S02]  /*4860*/  @!P4 R2UR UR15, R11 ;  /* 0x000000000b0fc2ca */ /* 0x000fe400000e0000 */
[----:B------:R-:W-:Y:S11]  /*4870*/  @!P4 R2UR UR14, R10 ;  /* 0x000000000a0ec2ca */ /* 0x000ff600000e0000 */
[----:B------:R-:W-:Y:S02]  /*4880*/  @!UPT UIADD3 URZ, UPT, UPT, URZ, URZ, URZ ;  /* 0x000000fffffff290 */ /* 0x000fe4000fffe0ff */
[----:B------:R2:W-:Y:S01]  /*4890*/  @!UP1 UTMALDG.3D [UR24], [UR14], desc[UR10] ;  /* 0x00000a180e0095b4 */ /* 0x0005e20008011000 */
[----:B------:R2:W-:Y:S01]  /*48a0*/  @!P4 SYNCS.ARRIVE.TRANS64.RED.A0TR RZ, [UR7+0xe8], R0 ;  /* 0x0000e800ffffc9a7 */ /* 0x0005e20008300407 */
[----:B------:R-:W-:Y:S01]  /*48b0*/  SYNCS.ARRIVE.TRANS64.RED.A1T0 RZ, [UR8], RZ ;  /* 0x000000ffffff79a7 */ /* 0x000fe20008100408 */
[----:B------:R-:W3:Y:S02]  /*48c0*/  SYNCS.PHASECHK.TRANS64.TRYWAIT P2, [UR7+0x110], R12 ;  /* 0x0001100cff0075a7 */ /* 0x000ee40008041107 */
[----:B--23--:R-:W-:Y:S05]  /*48d0*/  @!P2 BRA `(.L_x_85) ;  /* 0x0000007400e4a947 */ /* 0x00cfea0003800000 */
.L_x_187:
[----:B------:R-:W2:Y:S01]  /*48e0*/  LDC.64 R14, c[0x0][0xb10] ;  /* 0x0002c400ff0e7b82 */ /* 0x000ea20000000a00 */
[----:B------:R-:W-:Y:S01]  /*48f0*/  @!P4 R2UR UR8, R20 ;  /* 0x000000001408c2ca */ /* 0x000fe200000e0000 */
[----:B------:R-:W-:Y:S01]  /*4900*/  VOTEU.ALL UP1, P4 ;  /* 0x0000000000ff7886 */ /* 0x000fe20002020000 */
[----:B------:R-:W-:Y:S01]  /*4910*/  @!P4 R2UR UR9, R21 ;  /* 0x000000001509c2ca */ /* 0x000fe200000e0000 */
[----:B------:R-:W-:Y:S01]  /*4920*/  UMOV UR10, 0x0 ;  /* 0x00000000000a7882 */ /* 0x000fe20000000000 */
[----:B------:R-:W-:Y:S03]  /*4930*/  UMOV UR11, 0x10000000 ;  /* 0x10000000000b7882 */ /* 0x000fe60000000000 */
[----:B------:R-:W3:Y:S01]  /*4940*/  LDC.64 R10, c[0x0][0xb18] ;  /* 0x0002c600ff0a7b82 */ /* 0x000ee20000000a00 */
[----:B------:R-:W-:Y:S01]  /*4950*/  @!UP1 UIADD3 UR18, UPT, UPT, UR34, 0x80, URZ ;  /* 0x0000008022129890 */ /* 0x000fe2000fffe0ff */
[----:B------:R-:W-:Y:S01]  /*4960*/  @P3 SHF.R.U32.HI R28, RZ, 0x10, R25 ;  /* 0x00000010ff1c3819 */ /* 0x000fe20000011619 */
[----:B------:R-:W-:Y:S01]  /*4970*/  @!UP1 UIADD3 UR16, UPT, UPT, UR7, 0x4200, URZ ;  /* 0x0000420007109890 */ /* 0x000fe2000fffe0ff */
[----:B------:R-:W-:Y:S01]  /*4980*/  VIADD R30, R30, 0x1 ;  /* 0x000000011e1e7836 */ /* 0x000fe20000000000 */
[----:B------:R-:W-:Y:S03]  /*4990*/  VOTEU.ALL UP1, P4 ;  /* 0x0000000000ff7886 */ /* 0x000fe60002020000 */
[----:B------:R-:W5:Y:S01]  /*49a0*/  @!P1 LDC R0, c[0x0][0xb20] ;  /* 0x0002c800ff009b82 */ /* 0x000f620000000800 */
[----:B------:R-:W-:Y:S01]  /*49b0*/  UMOV UR19, UR35 ;  /* 0x0000002300137c82 */ /* 0x000fe20008000000 */
[----:B------:R-:W-:Y:S01]  /*49c0*/  IMAD.U32 R21, RZ, RZ, UR8 ;  /* 0x00000008ff157e24 */ /* 0x000fe2000f8e00ff */
[----:B------:R-:W-:Y:S05]  /*49d0*/  UMOV UR20, UR36 ;  /* 0x0000002400147c82 */ /* 0x000fea0008000000 */
[----:B-1----:R-:W1:Y:S01]  /*49e0*/  @!P1 LDC R3, c[0x0][0xb0c] ;  /* 0x0002c300ff039b82 */ /* 0x002e620000000800 */
[----:B------:R-:W-:Y:S01]  /*49f0*/  IMAD.U32 R20, RZ, RZ, UR9 ;  /* 0x00000009ff147e24 */ /* 0x000fe2000f8e00ff */
[----:B------:R-:W-:Y:S01]  /*4a00*/  UPRMT UR8, UR37, 0x654, UR17 ;  /* 0x0000065425087896 */ /* 0x000fe20008000011 */
[----:B------:R-:W-:Y:S03]  /*4a10*/  @!P4 R2UR UR15, R21 ;  /* 0x00000000150fc2ca */ /* 0x000fe600000e0000 */
[----:B------:R-:W-:Y:S01]  /*4a20*/  @!P4 R2UR UR14, R20 ;  /* 0x00000000140ec2ca */ /* 0x000fe200000e0000 */
[----:B------:R-:W-:Y:S11]  /*4a30*/  @!P4 IMAD.MOV.U32 R20, RZ, RZ, 0x2000 ;  /* 0x00002000ff14c424 */ /* 0x000ff600078e00ff */
[----:B------:R-:W-:Y:S01]  /*4a40*/  @!UPT UIADD3 URZ, UPT, UPT, URZ, URZ, URZ ;  /* 0x000000fffffff290 */ /* 0x000fe2000fffe0ff */
[----:B------:R1:W-:Y:S01]  /*4a50*/  @!UP1 UTMALDG.3D [UR16], [UR14], desc[UR10] ;  /* 0x00000a100e0095b4 */ /* 0x0003e20008011000 */
[----:B------:R1:W-:Y:S02]  /*4a60*/  @!P4 SYNCS.ARRIVE.TRANS64.RED.A0TR RZ, [UR7+0xf0], R20 ;  /* 0x0000f014ffffc9a7 */ /* 0x0003e40008300407 */
[----:B-1----:R-:W-:Y:S01]  /*4a70*/  @!P1 ISETP.NE.AND P2, PT, R3, 0x1, PT ;  /* 0x000000010300980c */ /* 0x002fe20003f45270 */
[C---:B--2---:R-:W-:Y:S01]  /*4a80*/  @!P1 IMAD.HI.U32 R14, R13.reuse, R14, RZ ;  /* 0x0000000e0d0e9227 */ /* 0x044fe200078e00ff */
[----:B---3--:R-:W-:Y:S03]  /*4a90*/  @!P1 ISETP.NE.AND P0, PT, R10, 0x1, PT ;  /* 0x000000010a00980c */ /* 0x008fe60003f05270 */
[C---:B------:R-:W-:Y:S01]  /*4aa0*/  @!P1 IMAD.HI.U32 R11, R8.reuse, R11, RZ ;  /* 0x0000000b080b9227 */ /* 0x040fe200078e00ff */
[----:B------:R-:W-:Y:S04]  /*4ab0*/  @!P1 SHF.R.U32.HI R14, RZ, R15, R14 ;  /* 0x0000000fff0e9219 */ /* 0x000fe8000001160e */
[----:B-----5:R-:W-:Y:S01]  /*4ac0*/  @!P1 SHF.R.U32.HI R9, RZ, R0, R11 ;  /* 0x00000000ff099219 */ /* 0x020fe2000001160b */
[----:B------:R-:W-:Y:S01]  /*4ad0*/  SYNCS.ARRIVE.TRANS64.RED.A1T0 RZ, [UR8], RZ ;  /* 0x000000ffffff79a7 */ /* 0x000fe20008100408 */
[----:B------:R-:W-:Y:S02]  /*4ae0*/  @!P1 SEL R14, R13, R14, !P2 ;  /* 0x0000000e0d0e9207 */ /* 0x000fe40005000000 */
[----:B------:R-:W-:Y:S01]  /*4af0*/  @!P1 SEL R9, R8, R9, !P0 ;  /* 0x0000000908099207 */ /* 0x000fe20004000000 */
[----:B------:R-:W1:Y:S04]  /*4b00*/  SYNCS.PHASECHK.TRANS64.TRYWAIT P5, [UR7+0x118], R12 ;  /* 0x0001180cff0075a7 */ /* 0x000e6800080a1107 */
[----:B------:R-:W-:Y:S02]  /*4b10*/  @!P1 IMAD.IADD R0, R9, 0x1, -R14 ;  /* 0x0000000109009824 */ /* 0x000fe400078e0a0e */
[----:B------:R-:W-:Y:S02]  /*4b20*/  @!P1 IMAD.IADD R9, R14, 0x1, -R9 ;  /* 0x000000010e099824 */ /* 0x000fe400078e0a09 */
[----:B------:R-:W-:Y:S02]  /*4b30*/  @!P1 IMAD R13, R0, R3, R13 ;  /* 0x00000003000d9224 */ /* 0x000fe400078e020d */
[----:B------:R-:W-:Y:S01]  /*4b40*/  @!P1 IMAD R8, R9, R10, R8 ;  /* 0x0000000a09089224 */ /* 0x000fe200078e0208 */
[----:B-1----:R-:W-:Y:S06]  /*4b50*/  @!P5 BRA `(.L_x_86) ;  /* 0x00000074005cd947 */ /* 0x002fec0003800000 */
.L_x_189:
[----:B-1----:R-:W-:Y:S01]  /*4b60*/  @!P4 IADD3 R3, P0, PT, R32, 0x580, RZ ;  /* 0x000005802003c810 */ /* 0x002fe20007f1e0ff */
[----:B------:R-:W-:Y:S01]  /*4b70*/  VOTEU.ALL UP1, P4 ;  /* 0x0000000000ff7886 */ /* 0x000fe20002020000 */
[----:B------:R-:W-:Y:S01]  /*4b80*/  UMOV UR18, 0x0 ;  /* 0x0000000000127882 */ /* 0x000fe20000000000 */
[----:B------:R-:W-:Y:S01]  /*4b90*/  UMOV UR19, 0x10000000 ;  /* 0x1000000000137882 */ /* 0x000fe20000000000 */
[----:B------:R-:W-:Y:S01]  /*4ba0*/  @!P4 R2UR UR9, R3 ;  /* 0x000000000309c2ca */ /* 0x000fe200000e0000 */
[----:B------:R-:W-:Y:S01]  /*4bb0*/  @!P4 IMAD.X R0, RZ, RZ, R33, P0 ;  /* 0x000000ffff00c224 */ /* 0x000fe200000e0621 */
[----:B------:R-:W-:Y:S01]  /*4bc0*/  @!UP1 UIADD3 UR10, UPT, UPT, UR34, 0xc0, URZ ;  /* 0x000000c0220a9890 */ /* 0x000fe2000fffe0ff */
[----:B------:R-:W-:Y:S01]  /*4bd0*/  ISETP.NE.AND P0, PT, R30, 0x2, PT ;  /* 0x000000021e00780c */ /* 0x000fe20003f05270 */
[----:B------:R-:W-:Y:S01]  /*4be0*/  UMOV UR11, UR35 ;  /* 0x00000023000b7c82 */ /* 0x000fe20008000000 */
[----:B------:R-:W-:Y:S01]  /*4bf0*/  UMOV UR12, UR36 ;  /* 0x00000024000c7c82 */ /* 0x000fe20008000000 */
[----:B------:R-:W-:Y:S01]  /*4c00*/  @!P4 R2UR UR8, R0 ;  /* 0x000000000008c2ca */ /* 0x000fe200000e0000 */
[----:B------:R-:W-:Y:S01]  /*4c10*/  IMAD.IADD R20, R8, 0x1, R147 ;  /* 0x0000000108147824 */ /* 0x000fe200078e0293 */
[----:B------:R-:W-:Y:S01]  /*4c20*/  @P3 R2UR UR36, R28 ;  /* 0x000000001c2432ca */ /* 0x000fe200000e0000 */
[----:B------:R-:W-:Y:S01]  /*4c30*/  IMAD.IADD R21, R13, 0x1, R170 ;  /* 0x000000010d157824 */ /* 0x000fe200078e02aa */
[----:B------:R-:W-:Y:S02]  /*4c40*/  SEL R0, RZ, 0x1, P0 ;  /* 0x00000001ff007807 */ /* 0x000fe40000000000 */
[----:B------:R-:W-:Y:S01]  /*4c50*/  LOP3.LUT R31, R31, 0x1, RZ, 0x3c, !PT ;  /* 0x000000011f1f7812 */ /* 0x000fe200078e3cff */
[----:B------:R-:W-:Y:S01]  /*4c60*/  IMAD.U32 R10, RZ, RZ, UR9 ;  /* 0x00000009ff0a7e24 */ /* 0x000fe2000f8e00ff */
[----:B------:R-:W-:Y:S01]  /*4c70*/  @!UP1 UIADD3 UR9, UPT, UPT, UR7, 0xf8, URZ ;  /* 0x000000f807099890 */ /* 0x000fe2000fffe0ff */
[----:B------:R-:W-:Y:S02]  /*4c80*/  LOP3.LUT R29, R29, R0, RZ, 0x3c, !PT ;  /* 0x000000001d1d7212 */ /* 0x000fe400078e3cff */
[----:B------:R-:W-:Y:S02]  /*4c90*/  SEL R30, R30, RZ, P0 ;  /* 0x000000ff1e1e7207 */ /* 0x000fe40000000000 */
[----:B------:R-:W-:Y:S01]  /*4ca0*/  IMAD.U32 R11, RZ, RZ, UR8 ;  /* 0x00000008ff0b7e24 */ /* 0x000fe2000f8e00ff */
[----:B------:R-:W-:Y:S01]  /*4cb0*/  @!P4 R2UR UR14, R10 ;  /* 0x000000000a0ec2ca */ /* 0x000fe200000e0000 */
[----:B------:R-:W-:Y:S01]  /*4cc0*/  @!UP1 UIADD3 UR8, UPT, UPT, UR7, 0x6200, URZ ;  /* 0x0000620007089890 */ /* 0x000fe2000fffe0ff */
[----:B------:R-:W-:Y:S02]  /*4cd0*/  VOTEU.ALL UP1, P4 ;  /* 0x0000000000ff7886 */ /* 0x000fe40002020000 */
[----:B------:R-:W-:Y:S11]  /*4ce0*/  @!P4 R2UR UR15, R11 ;  /* 0x000000000b0fc2ca */ /* 0x000ff600000e0000 */
[----:B------:R-:W-:Y:S02]  /*4cf0*/  @!UPT UIADD3 URZ, UPT, UPT, URZ, URZ, URZ ;  /* 0x000000fffffff290 */ /* 0x000fe4000fffe0ff */
[----:B------:R2:W-:Y:S01]  /*4d00*/  @!UP1 UTMALDG.3D [UR8], [UR14], desc[UR18] ;  /* 0x000012080e0095b4 */ /* 0x0005e20008011000 */
[----:B------:R2:W-:Y:S01]  /*4d10*/  @!P4 SYNCS.ARRIVE.TRANS64.RED.A0TR RZ, [UR7+0xf8], R23 ;  /* 0x0000f817ffffc9a7 */ /* 0x0005e20008300407 */
[----:B------:R-:W-:Y:S01]  /*4d20*/  UPLOP3.LUT UP1, UPT, UPT, UPT, UPT, 0x80, 0x8 ;  /* 0x000000000008789c */ /* 0x000fe20003f2f070 */
[----:B------:R-:W-:Y:S01]  /*4d30*/  SYNCS.ARRIVE.TRANS64.RED.A1T0 RZ, [UR13], RZ ;  /* 0x000000ffffff79a7 */ /* 0x000fe2000810040d */
[----:B------:R-:W-:Y:S09]  /*4d40*/  @P3 BRA `(.L_x_87) ;  /* 0xfffffff000943947 */ /* 0x000ff2000383ffff */
[----:B------:R-:W-:-:S04]  /*4d50*/  SHF.L.U32 R3, R31, 0x1f, RZ ;  /* 0x0000001f1f037819 */ /* 0x000fc800000006ff */
[----:B------:R-:W1:Y:S02]  /*4d60*/  SYNCS.PHASECHK.TRANS64.TRYWAIT P0, [UR7+0x100], R3 ;  /* 0x00010003ff0075a7 */ /* 0x000e640008001107 */
[----:B-1----:R-:W-:Y:S05]  /*4d70*/  @!P0 BRA `(.L_x_88) ;  /* 0x0000007000ec8947 */ /* 0x002fea0003800000 */
.L_x_191:
[----:B------:R-:W3:Y:S02]  /*4d80*/  SYNCS.PHASECHK.TRANS64.TRYWAIT P0, [UR7+0x108], R3 ;  /* 0x00010803ff0075a7 */ /* 0x000ee40008001107 */
[----:B---3--:R-:W-:Y:S05]  /*4d90*/  @!P0 BRA `(.L_x_89) ;  /* 0x0000007000fc8947 */ /* 0x008fea0003800000 */
.L_x_193:
[----:B------:R-:W3:Y:S02]  /*4da0*/  SYNCS.PHASECHK.TRANS64.TRYWAIT P0, [UR7+0x110], R3 ;  /* 0x00011003ff0075a7 */ /* 0x000ee40008001107 */
[----:B---3--:R-:W-:Y:S05]  /*4db0*/  @!P0 BRA `(.L_x_90) ;  /* 0x00000074000c8947 */ /* 0x008fea0003800000 */
.L_x_195:
[----:B-1----:R-:W-:-:S07]  /*4dc0*/  MOV R0, UR7 ;  /* 0x0000000700007c02 */ /* 0x002fce0008000f00 */
.L_x_91:
[----:B-1----:R-:W-:-:S04]  /*4dd0*/  SHF.L.U32 R3, R31, 0x1f, RZ ;  /* 0x0000001f1f037819 */ /* 0x002fc800000006ff */
[----:B------:R1:W3:Y:S03]  /*4de0*/  SYNCS.PHASECHK.TRANS64.TRYWAIT P0, [R0+URZ+0x118], R3 ;  /* 0x00011803000075a7 */ /* 0x0002e600080011ff */
[----:B---3--:R-:W-:Y:S05]  /*4df0*/  @!P0 NANOSLEEP.SYNCS 0x989680 ;  /* 0x009896800000895d */ /* 0x008fea0003900000 */
[----:B------:R-:W3:Y:S02]  /*4e00*/  @!P0 SYNCS.PHASECHK.TRANS64 P0, [R0+URZ+0x118], R3 ;  /* 0x00011803000085a7 */ /* 0x000ee400080010ff */
[----:B--23--:R-:W-:Y:S05]  /*4e10*/  @P0 EXIT ;  /* 0x000000000000094d */ /* 0x00cfea0003800000 */
[----:B------:R-:W-:Y:S05]  /*4e20*/  BRA `(.L_x_91) ;  /* 0xfffffffc00e87947 */ /* 0x000fea000383ffff */
.L_x_76:
[----:B------:R-:W-:-:S06]  /*4e30*/  UISETP.GE.AND UP1, UPT, UR8, 0x4, UPT ;  /* 0x000000040800788c */ /* 0x000fcc000bf26270 */
[----:B------:R-:W-:-:S13]  /*4e40*/  PLOP3.LUT P0, PT, PT, PT, UP1, 0x80, 0x8 ;  /* 0x000000000008781c */ /* 0x000fda0003f0f018 */
[----:B------:R-:W-:Y:S05]  /*4e50*/  @!P0 EXIT ;  /* 0x000000000000894d */ /* 0x000fea0003800000 */
[----:B------:R-:W-:Y:S01]  /*4e60*/  BAR.SYNC.DEFER_BLOCKING 0x6, 0xa0 ;  /* 0x0182800000007b1d */ /* 0x000fe20000010000 */
[C---:B------:R-:W-:Y:S01]  /*4e70*/  IMAD.SHL.U32 R3, R185.reuse, 0x40, RZ ;  /* 0x00000040b9037824 */ /* 0x040fe200078e00ff */
[C---:B------:R-:W-:Y:S01]  /*4e80*/  LOP3.LUT R189, R185.reuse, 0x60, RZ, 0xc0, !PT ;  /* 0x00000060b9bd7812 */ /* 0x040fe200078ec0ff */
[C---:B------:R-:W-:Y:S01]  /*4e90*/  IMAD.SHL.U32 R172, R185.reuse, 0x8, RZ ;  /* 0x00000008b9ac7824 */ /* 0x040fe200078e00ff */
[C---:B------:R-:W-:Y:S01]  /*4ea0*/  LOP3.LUT R187, R185.reuse, 0x2, RZ, 0xc0, !PT ;  /* 0x00000002b9bb7812 */ /* 0x040fe200078ec0ff */
[----:B------:R-:W-:Y:S01]  /*4eb0*/  IMAD.U32 R79, R185, 0x10000, RZ ;  /* 0x00010000b94f7824 */ /* 0x000fe200078e00ff */
[----:B------:R-:W-:Y:S02]  /*4ec0*/  UMOV UR49, 0x400 ;  /* 0x0000040000317882 */ /* 0x000fe40000000000 */
[----:B------:R-:W1:Y:S01]  /*4ed0*/  LDC R177, c[0x0][0x370] ;  /* 0x0000dc00ffb17b82 */ /* 0x000e620000000800 */
[----:B------:R-:W-:Y:S01]  /*4ee0*/  ULEA UR49, UR37, UR49, 0x18 ;  /* 0x0000003125317291 */ /* 0x000fe2000f8ec0ff */
[----:B------:R-:W-:Y:S01]  /*4ef0*/  LOP3.LUT R5, R3, 0x180, RZ, 0xc0, !PT ;  /* 0x0000018003057812 */ /* 0x000fe200078ec0ff */
[----:B------:R-:W-:Y:S01]  /*4f00*/  HFMA2 R191, -RZ, RZ, 0, 0 ;  /* 0x00000000ffbf7431 */ /* 0x000fe200000001ff */
[----:B------:R-:W-:Y:S01]  /*4f10*/  LOP3.LUT R79, R79, 0x600000, RZ, 0xc0, !PT ;  /* 0x006000004f4f7812 */ /* 0x000fe200078ec0ff */
[----:B------:R-:W-:Y:S01]  /*4f20*/  UIADD3 UR4, UPT, UPT, UR49, 0x8200, URZ ;  /* 0x0000820031047890 */ /* 0x000fe2000fffe0ff */
[----:B------:R-:W-:Y:S01]  /*4f30*/  LOP3.LUT R172, R5, 0x30, R172, 0xf8, !PT ;  /* 0x0000003005ac7812 */ /* 0x000fe200078ef8ac */
[----:B------:R-:W-:Y:S01]  /*4f40*/  IMAD.MOV.U32 R76, RZ, RZ, RZ ;  /* 0x000000ffff4c7224 */ /* 0x000fe200078e00ff */
[----:B------:R-:W2:Y:S01]  /*4f50*/  LDC R74, c[0x0][0xb0c] ;  /* 0x0002c300ff4a7b82 */ /* 0x000ea20000000800 */
[----:B------:R-:W-:-:S02]  /*4f60*/  LOP3.LUT R185, R185, 0x4, RZ, 0xc0, !PT ;  /* 0x00000004b9b97812 */ /* 0x000fc400078ec0ff */
[----:B------:R-:W-:Y:S02]  /*4f70*/  CS2R R182, SRZ ;  /* 0x0000000000b67805 */ /* 0x000fe4000001ff00 */
[----:B------:R-:W-:Y:S02]  /*4f80*/  LOP3.LUT R172, R172, 0x1e40, R3, 0xf8, !PT ;  /* 0x00001e40acac7812 */ /* 0x000fe400078ef803 */
[----:B------:R-:W-:Y:S02]  /*4f90*/  CS2R R180, SRZ ;  /* 0x0000000000b47805 */ /* 0x000fe4000001ff00 */
[----:B------:R-:W-:Y:S01]  /*4fa0*/  IADD3 R184, PT, PT, -R185, 0x2, RZ ;  /* 0x00000002b9b87810 */ /* 0x000fe20007ffe1ff */
[----:B------:R-:W-:Y:S01]  /*4fb0*/  IMAD.MOV R176, RZ, RZ, -R187 ;  /* 0x000000ffffb07224 */ /* 0x000fe200078e0abb */
[----:B------:R-:W-:Y:S01]  /*4fc0*/  MOV R188, UR4 ;  /* 0x0000000400bc7c02 */ /* 0x000fe20008000f00 */
[----:B------:R-:W4:Y:S01]  /*4fd0*/  LDC R174, c[0x0][0xb20] ;  /* 0x0002c800ffae7b82 */ /* 0x000f220000000800 */
[----:B------:R-:W3:Y:S01]  /*4fe0*/  LDS R0, [UR49+0x1c0] ;  /* 0x0001c031ff007984 */ /* 0x000ee20008000800 */
[----:B------:R-:W-:Y:S01]  /*4ff0*/  VIADD R186, R172, UR49 ;  /* 0x00000031acba7c36 */ /* 0x000fe20008000000 */
[----:B------:R-:W1:Y:S01]  /*5000*/  LDCU.64 UR52, c[0x0][0x348] ;  /* 0x00006900ff3477ac */ /* 0x000e620008000a00 */
[----:B------:R-:W-:-:S02]  /*5010*/  IMAD.MOV R175, RZ, RZ, -R185 ;  /* 0x000000ffffaf7224 */ /* 0x000fc400078e0ab9 */
[----:B------:R-:W-:Y:S01]  /*5020*/  VIADD R186, R186, 0x200 ;  /* 0x00000200baba7836 */ /* 0x000fe20000000000 */
[----:B------:R-:W1:Y:S01]  /*5030*/  LDCU.64 UR38, c[0x0][0x888] ;  /* 0x00011100ff2677ac */ /* 0x000e620008000a00 */
[----:B------:R-:W1:Y:S01]  /*5040*/  LDC R73, c[0x0][0xb30] ;  /* 0x0002cc00ff497b82 */ /* 0x000e620000000800 */
[----:B------:R-:W1:Y:S01]  /*5050*/  LDCU.64 UR44, c[0x0][0x890] ;  /* 0x00011200ff2c77ac */ /* 0x000e620008000a00 */
[----:B------:R-:W-:-:S06]  /*5060*/  UIADD3 UR48, UPT, UPT, UR49, 0x200, URZ ;  /* 0x0000020031307890 */ /* 0x000fcc000fffe0ff */
[----:B------:R-:W1:Y:S08]  /*5070*/  LDC.64 R168, c[0x0][0xb10] ;  /* 0x0002c400ffa87b82 */ /* 0x000e700000000a00 */
[----:B------:R-:W1:Y:S08]  /*5080*/  LDC.64 R70, c[0x0][0xb18] ;  /* 0x0002c600ff467b82 */ /* 0x000e700000000a00 */
[----:B------:R-:W1:Y:S08]  /*5090*/  LDC.64 R68, c[0x0][0xb28] ;  /* 0x0002ca00ff447b82 */ /* 0x000e700000000a00 */
[----:B------:R-:W1:Y:S01]  /*50a0*/  LDC.64 R166, c[0x0][0x8b0] ;  /* 0x00022c00ffa67b82 */ /* 0x000e620000000a00 */
[----:B---3--:R-:W-:-:S07]  /*50b0*/  IMAD.IADD R79, R0, 0x1, R79 ;  /* 0x00000001004f7824 */ /* 0x008fce00078e024f */
[----:B------:R-:W3:Y:S08]  /*50c0*/  LDC.64 R164, c[0x0][0x8a8] ;  /* 0x00022a00ffa47b82 */ /* 0x000ef00000000a00 */
[----:B--2-4-:R-:W1:Y:S02]  /*50d0*/  LDC R178, c[0x0][0x374] ;  /* 0x0000dd00ffb27b82 */ /* 0x014e640000000800 */
.L_x_136:
[C---:B------:R-:W-:Y:S02]  /*50e0*/  LEA R0, R191.reuse, UR49, 0x3 ;  /* 0x00000031bf007c11 */ /* 0x040fe4000f8e18ff */
[----:B------:R-:W-:Y:S02]  /*50f0*/  SHF.L.U32 R3, R182, 0x1f, RZ ;  /* 0x0000001fb6037819 */ /* 0x000fe400000006ff */
[----:B------:R-:W-:Y:S02]  /*5100*/  LEA R16, R191, UR49, 0x4 ;  /* 0x00000031bf107c11 */ /* 0x000fe4000f8e20ff */
[----:B------:R-:W2:Y:S02]  /*5110*/  SYNCS.PHASECHK.TRANS64.TRYWAIT P0, [R0+URZ+0x130], R3 ;  /* 0x00013003000075a7 */ /* 0x000ea400080011ff */
[----:B-12---:R-:W-:Y:S05]  /*5120*/  @!P0 BRA `(.L_x_92) ;  /* 0x0000007000488947 */ /* 0x006fea0003800000 */
.L_x_196:
[----:B------:R-:W4:Y:S01]  /*5130*/  LDC.64 R12, c[0x0][0xb10] ;  /* 0x0002c400ff0c7b82 */ /* 0x000f220000000a00 */
[----:B------:R-:W3:Y:S01]  /*5140*/  LDS.128 R16, [R16+0x1a0] ;  /* 0x0001a00010107984 */ /* 0x000ee20000000c00 */
[----:B-1----:R-:W-:Y:S01]  /*5150*/  ISETP.NE.AND P1, PT, R73, 0x1, PT ;  /* 0x000000014900780c */ /* 0x002fe20003f25270 */
[----:B--2---:R-:W-:Y:S01]  /*5160*/  VIADD R0, R0, 0x140 ;  /* 0x0000014000007836 */ /* 0x004fe20000000000 */
[----:B------:R-:W-:Y:S04]  /*5170*/  ISETP.GE.AND P0, PT, R72, 0x1, PT ;  /* 0x000000014800780c */ /* 0x000fe80003f06270 */
[----:B------:R-:W1:Y:S01]  /*5180*/  LDC.64 R10, c[0x0][0xb18] ;  /* 0x0002c600ff0a7b82 */ /* 0x000e620000000a00 */
[----:B------:R-:W-:Y:S01]  /*5190*/  PRMT R0, RZ, 0x654, R0 ;  /* 0x00000654ff007816 */ /* 0x000fe20000000000 */
[----:B------:R-:W-:Y:S01]  /*51a0*/  @!PT LDS RZ, [RZ] ;  /* 0x00000000fffff984 */ /* 0x000fe20000000800 */
[----:B------:R-:W-:Y:S01]  /*51b0*/  @!PT LDS RZ, [RZ] ;  /* 0x00000000fffff984 */ /* 0x000fe20000000800 */
[----:B------:R-:W-:Y:S01]  /*51c0*/  @!PT LDS RZ, [RZ] ;  /* 0x00000000fffff984 */ /* 0x000fe20000000800 */
[----:B------:R-:W-:Y:S01]  /*51d0*/  @!PT LDS RZ, [RZ] ;  /* 0x00000000fffff984 */ /* 0x000fe20000000800 */
[----:B------:R2:W-:Y:S06]  /*51e0*/  MEMBAR.ALL.CTA ;  /* 0x0000000000007992 */ /* 0x0005ec0000008000 */
[----:B--2---:R-:W2:Y:S01]  /*51f0*/  FENCE.VIEW.ASYNC.S ;  /* 0x00000000000073c6 */ /* 0x004ea20000000000 */
[----:B------:R-:W1:Y:S08]  /*5200*/  @!P1 LDC R14, c[0x0][0xb20] ;  /* 0x0002c800ff0e9b82 */ /* 0x000e700000000800 */
[----:B------:R-:W1:Y:S01]  /*5210*/  @!P1 LDC R9, c[0x0][0xb0c] ;  /* 0x0002c300ff099b82 */ /* 0x000e620000000800 */
[----:B--2---:R2:W-:Y:S01]  /*5220*/  SYNCS.ARRIVE.TRANS64.RED.A1T0 RZ, [R0+URZ], RZ ;  /* 0x000000ff00ff79a7 */ /* 0x0045e200081004ff */
[----:B---3--:R-:W-:Y:S04]  /*5230*/  LOP3.LUT P4, RZ, R18, 0x1, RZ, 0xc0, !PT ;  /* 0x0000000112ff7812 */ /* 0x008fe8000788c0ff */
[----:B------:R-:W-:Y:S09]  /*5240*/  P2R R190, PR, RZ, 0x10 ;  /* 0x00000010ffbe7803 */ /* 0x000ff20000000000 */
[----:B------:R-:W-:Y:S02]  /*5250*/  @P4 MOV R77, R16 ;  /* 0x00000010004d4202 */ /* 0x000fe40000000f00 */
[----:B------:R-:W-:Y:S01]  /*5260*/  @P4 LOP3.LUT R75, R17, 0xffff, RZ, 0xc0, !PT ;  /* 0x0000ffff114b4812 */ /* 0x000fe200078ec0ff */
[----:B--2-4-:R-:W-:Y:S06]  /*5270*/  @!P0 BRA `(.L_x_93) ;  /* 0x0000000000a48947 */ /* 0x014fec0003800000 */
[----:B------:R-:W-:Y:S01]  /*5280*/  IMAD.HI.U32 R23, R178, R71, RZ ;  /* 0x00000047b2177227 */ /* 0x000fe200078e00ff */
[----:B------:R-:W-:Y:S02]  /*5290*/  ISETP.NE.AND P0, PT, R70, 0x1, PT ;  /* 0x000000014600780c */ /* 0x000fe40003f05270 */
[----:B------:R-:W-:Y:S01]  /*52a0*/  ISETP.NE.AND P2, PT, R72, 0x1, PT ;  /* 0x000000014800780c */ /* 0x000fe20003f45270 */
[----:B------:R-:W-:Y:S01]  /*52b0*/  IMAD.HI.U32 R22, R177, R168, RZ ;  /* 0x000000a8b1167227 */ /* 0x000fe200078e00ff */
[----:B------:R-:W-:Y:S02]  /*52c0*/  SHF.R.U32.HI R23, RZ, R174, R23 ;  /* 0x000000aeff177219 */ /* 0x000fe40000011617 */
[----:B------:R-:W-:Y:S01]  /*52d0*/  ISETP.NE.AND P3, PT, R74, 0x1, PT ;  /* 0x000000014a00780c */ /* 0x000fe20003f65270 */
[----:B------:R-:W-:Y:S01]  /*52e0*/  IMAD.HI.U32 R26, R77, R168, RZ ;  /* 0x000000a84d1a7227 */ /* 0x000fe200078e00ff */
[----:B------:R-:W-:Y:S02]  /*52f0*/  SHF.R.U32.HI R22, RZ, R169, R22 ;  /* 0x000000a9ff167219 */ /* 0x000fe40000011616 */
[----:B------:R-:W-:Y:S01]  /*5300*/  SEL R3, R178, R23, !P0 ;  /* 0x00000017b2037207 */ /* 0x000fe20004000000 */
[----:B------:R-:W-:Y:S01]  /*5310*/  IMAD.HI.U32 R23, R75, R71, RZ ;  /* 0x000000474b177227 */ /* 0x000fe200078e00ff */
[----:B------:R-:W-:Y:S02]  /*5320*/  SEL R7, R177, R22, !P3 ;  /* 0x00000016b1077207 */ /* 0x000fe40005800000 */
[----:B------:R-:W-:Y:S01]  /*5330*/  SHF.R.U32.HI R26, RZ, R169, R26 ;  /* 0x000000a9ff1a7219 */ /* 0x000fe2000001161a */
[-C--:B------:R-:W-:Y:S04]  /*5340*/  IMAD.HI.U32 R22, R3, R68.reuse, RZ ;  /* 0x0000004403167227 */ /* 0x080fe800078e00ff */
[----:B------:R-:W-:Y:S01]  /*5350*/  IMAD.HI.U32 R24, R7, R68, RZ ;  /* 0x0000004407187227 */ /* 0x000fe200078e00ff */
[-C--:B------:R-:W-:Y:S02]  /*5360*/  @P2 SHF.R.U32.HI R3, RZ, R69.reuse, R22 ;  /* 0x00000045ff032219 */ /* 0x080fe40000011616 */
[----:B------:R-:W-:Y:S02]  /*5370*/  SHF.R.U32.HI R22, RZ, R174, R23 ;  /* 0x000000aeff167219 */ /* 0x000fe40000011617 */
[----:B------:R-:W-:Y:S01]  /*5380*/  @P2 SHF.R.U32.HI R7, RZ, R69, R24 ;  /* 0x00000045ff072219 */ /* 0x000fe20000011618 */
[C---:B------:R-:W-:Y:S01]  /*5390*/  IMAD R2, R72.reuse, R3, RZ ;  /* 0x0000000348027224 */ /* 0x040fe200078e02ff */
[----:B------:R-:W-:Y:S02]  /*53a0*/  SEL R5, R75, R22, !P0 ;  /* 0x000000164b057207 */ /* 0x000fe40004000000 */
[----:B------:R-:W-:Y:S01]  /*53b0*/  SEL R3, R77, R26, !P3 ;  /* 0x0000001a4d037207 */ /* 0x000fe20005800000 */
[----:B------:R-:W-:Y:S01]  /*53c0*/  IMAD R4, R72, R7, RZ ;  /* 0x0000000748047224 */ /* 0x000fe200078e02ff */
[C---:B------:R-:W-:Y:S01]  /*53d0*/  ISETP.GE.AND P0, PT, R5.reuse, R2, PT ;  /* 0x000000020500720c */ /* 0x040fe20003f06270 */
[----:B------:R-:W-:Y:S03]  /*53e0*/  IMAD.HI.U32 R6, R5, R68, RZ ;  /* 0x0000004405067227 */ /* 0x000fe600078e00ff */
[----:B------:R-:W-:Y:S01]  /*53f0*/  ISETP.GE.OR P0, PT, R3, R4, P0 ;  /* 0x000000040300720c */ /* 0x000fe20000706670 */
[----:B------:R-:W-:Y:S01]  /*5400*/  IMAD.MOV R4, RZ, RZ, -R3 ;  /* 0x000000ffff047224 */ /* 0x000fe200078e0a03 */
[-C--:B------:R-:W-:Y:S03]  /*5410*/  SHF.R.U32.HI R6, RZ, R69.reuse, R6 ;  /* 0x00000045ff067219 */ /* 0x080fe60000011606 */
[----:B------:R-:W-:Y:S01]  /*5420*/  IMAD R77, R74, R4, R77 ;  /* 0x000000044a4d7224 */ /* 0x000fe200078e024d */
[----:B------:R-:W-:Y:S05]  /*5430*/  SEL R15, R5, R6, !P2 ;  /* 0x00000006050f7207 */ /* 0x000fea0005000000 */
[----:B------:R-:W-:Y:S02]  /*5440*/  IMAD.MOV R6, RZ, RZ, -R15 ;  /* 0x000000ffff067224 */ /* 0x000fe400078e0a0f */
[C---:B------:R-:W-:Y:S04]  /*5450*/  @!P0 IMAD.HI.U32 R2, R3.reuse, R68, RZ ;  /* 0x0000004403028227 */ /* 0x040fe800078e00ff */
[----:B------:R-:W-:Y:S01]  /*5460*/  IMAD R6, R72, R6, R5 ;  /* 0x0000000648067224 */ /* 0x000fe200078e0205 */
[----:B------:R-:W-:Y:S04]  /*5470*/  @!P0 SHF.R.U32.HI R2, RZ, R69, R2 ;  /* 0x00000045ff028219 */ /* 0x000fe80000011602 */
[----:B------:R-:W-:Y:S02]  /*5480*/  @!P0 SEL R0, R3, R2, !P2 ;  /* 0x0000000203008207 */ /* 0x000fe40005000000 */
[----:B------:R-:W-:Y:S02]  /*5490*/  IADD3 R2, PT, PT, -R5, RZ, RZ ;  /* 0x000000ff05027210 */ /* 0x000fe40007ffe1ff */
[----:B------:R-:W-:Y:S01]  /*54a0*/  @!P0 IADD3 R8, PT, PT, R15, -R0, RZ ;  /* 0x800000000f088210 */ /* 0x000fe20007ffe0ff */
[----:B------:R-:W-:Y:S02]  /*54b0*/  @!P0 IMAD R0, R7, R6, R0 ;  /* 0x0000000607008224 */ /* 0x000fe400078e0200 */
[----:B------:R-:W-:Y:S02]  /*54c0*/  IMAD R75, R70, R2, R75 ;  /* 0x00000002464b7224 */ /* 0x000fe400078e024b */
[----:B------:R-:W-:Y:S02]  /*54d0*/  @!P0 IMAD R5, R8, R72, R3 ;  /* 0x0000004808058224 */ /* 0x000fe400078e0203 */
[----:B------:R-:W-:Y:S04]  /*54e0*/  @!P0 IMAD.MOV.U32 R3, RZ, RZ, R0 ;  /* 0x000000ffff038224 */ /* 0x000fe800078e0000 */
[----:B------:R-:W-:Y:S02]  /*54f0*/  IMAD R77, R3, R74, R77 ;  /* 0x0000004a034d7224 */ /* 0x000fe400078e024d */
[----:B------:R-:W-:Y:S07]  /*5500*/  IMAD R75, R5, R70, R75 ;  /* 0x00000046054b7224 */ /* 0x000fee00078e024b */
.L_x_93:
[----:B-1----:R-:W-:Y:S01]  /*5510*/  @!P1 ISETP.NE.AND P0, PT, R10, 0x1, PT ;  /* 0x000000010a00980c */ /* 0x002fe20003f05270 */
[----:B------:R-:W-:Y:S01]  /*5520*/  @!P1 IMAD.HI.U32 R0, R77, R12, RZ ;  /* 0x0000000c4d009227 */ /* 0x000fe200078e00ff */
[----:B------:R-:W-:Y:S01]  /*5530*/  @!P1 ISETP.NE.AND P2, PT, R9, 0x1, PT ;  /* 0x000000010900980c */ /* 0x000fe20003f45270 */
[----:B------:R-:W-:Y:S01]  /*5540*/  ULOP3.LUT UP0, URZ, UR48, 0x1b0, URZ, 0xc0, !UPT ;  /* 0x000001b030ff7892 */ /* 0x000fe2000f80c0ff */
[----:B------:R-:W-:Y:S01]  /*5550*/  R2UR UR42, R21 ;  /* 0x00000000152a72ca */ /* 0x000fe200000e0000 */
[----:B------:R-:W-:Y:S01]  /*5560*/  @!P1 IMAD.HI.U32 R3, R75, R11, RZ ;  /* 0x0000000b4b039227 */ /* 0x000fe200078e00ff */
[----:B------:R-:W-:Y:S02]  /*5570*/  @!P1 SHF.R.U32.HI R0, RZ, R13, R0 ;  /* 0x0000000dff009219 */ /* 0x000fe40000011600 */
[----:B------:R-:W-:Y:S01]  /*5580*/  R2UR UR41, R20 ;  /* 0x00000000142972ca */ /* 0x000fe200000e0000 */
[----:B------:R-:W-:Y:S01]  /*5590*/  VIADD R191, R191, 0x1 ;  /* 0x00000001bfbf7836 */ /* 0x000fe20000000000 */
[----:B------:R-:W-:Y:S02]  /*55a0*/  @!P1 SHF.R.U32.HI R2, RZ, R14, R3 ;  /* 0x0000000eff029219 */ /* 0x000fe40000011603 */
[----:B------:R-:W-:Y:S02]  /*55b0*/  @!P1 SEL R3, R77, R0, !P2 ;  /* 0x000000004d039207 */ /* 0x000fe40005000000 */
[----:B------:R-:W-:Y:S02]  /*55c0*/  @!P1 SEL R2, R75, R2, !P0 ;  /* 0x000000024b029207 */ /* 0x000fe40004000000 */
[----:B------:R-:W-:Y:S01]  /*55d0*/  @P4 SHF.R.U32.HI R179, RZ, 0x10, R17 ;  /* 0x00000010ffb34819 */ /* 0x000fe20000011611 */
[----:B------:R-:W-:Y:S02]  /*55e0*/  USHF.L.U32 UR42, UR42, 0x7, URZ ;  /* 0x000000072a2a7899 */ /* 0x000fe400080006ff */
[----:B------:R-:W-:Y:S02]  /*55f0*/  @!P1 IMAD.IADD R0, R2, 0x1, -R3 ;  /* 0x0000000102009824 */ /* 0x000fe400078e0a03 */
[----:B------:R-:W-:Y:S01]  /*5600*/  @!P1 IMAD.IADD R2, R3, 0x1, -R2 ;  /* 0x0000000103029824 */ /* 0x000fe200078e0a02 */
[----:B------:R-:W-:Y:S01]  /*5610*/  USHF.L.U32 UR41, UR41, 0x8, URZ ;  /* 0x0000000829297899 */ /* 0x000fe200080006ff */
[----:B------:R-:W-:Y:S02]  /*5620*/  @!P1 IMAD R77, R0, R9, R77 ;  /* 0x00000009004d9224 */ /* 0x000fe400078e024d */
[----:B------:R-:W-:Y:S01]  /*5630*/  @!P1 IMAD R75, R2, R10, R75 ;  /* 0x0000000a024b9224 */ /* 0x000fe200078e024b */
[----:B------:R-:W-:Y:S08]  /*5640*/  BRA.U !UP0, `(.L_x_94) ;  /* 0x0000000108407547 */ /* 0x000ff0000b800000 */
[----:B------:R-:W1:Y:S01]  /*5650*/  LDCU.64 UR8, c[0x4][0x88] ;  /* 0x01001100ff0877ac */ /* 0x000e620008000a00 */
[----:B------:R-:W-:Y:S01]  /*5660*/  MOV R3, 0x0 ;  /* 0x0000000000037802 */ /* 0x000fe20000000f00 */
[----:B------:R-:W-:Y:S02]  /*5670*/  HFMA2 R12, -RZ, RZ, 0, 5.9604644775390625e-08 ;  /* 0x00000001ff0c7431 */ /* 0x000fe400000001ff */
[----:B------:R-:W-:Y:S02]  /*5680*/  IMAD.MOV.U32 R8, RZ, RZ, 0x70 ;  /* 0x00000070ff087424 */ /* 0x000fe400078e00ff */
[----:B------:R-:W-:Y:S01]  /*5690*/  IMAD.MOV.U32 R13, RZ, RZ, RZ ;  /* 0x000000ffff0d7224 */ /* 0x000fe200078e00ff */
[----:B------:R-:W2:Y:S01]  /*56a0*/  LDCU.64 UR6, c[0x4][0x90] ;  /* 0x01001200ff0677ac */ /* 0x000ea20008000a00 */
[----:B------:R-:W3:Y:S01]  /*56b0*/  LDC.64 R2, c[0x4][R3] ;  /* 0x0100000003027b82 */ /* 0x000ee20000000a00 */
[----:B------:R-:W4:Y:S01]  /*56c0*/  LDCU.64 UR4, c[0x4][0x8] ;  /* 0x01000100ff0477ac */ /* 0x000f220008000a00 */
[----:B-1----:R-:W-:Y:S01]  /*56d0*/  MOV R5, UR9 ;  /* 0x0000000900057c02 */ /* 0x002fe20008000f00 */
[----:B------:R-:W-:Y:S01]  /*56e0*/  IMAD.U32 R4, RZ, RZ, UR8 ;  /* 0x00000008ff047e24 */ /* 0x000fe2000f8e00ff */
[----:B--2---:R-:W-:Y:S01]  /*56f0*/  MOV R7, UR7 ;  /* 0x0000000700077c02 */ /* 0x004fe20008000f00 */
[----:B------:R-:W-:Y:S01]  /*5700*/  IMAD.U32 R6, RZ, RZ, UR6 ;  /* 0x00000006ff067e24 */ /* 0x000fe2000f8e00ff */
[----:B----4-:R-:W-:Y:S01]  /*5710*/  MOV R11, UR5 ;  /* 0x00000005000b7c02 */ /* 0x010fe20008000f00 */
[----:B------:R-:W-:Y:S02]  /*5720*/  IMAD.U32 R10, RZ, RZ, UR4 ;  /* 0x00000004ff0a7e24 */ /* 0x000fe4000f8e00ff */
[----:B------:R-:W-:Y:S07]  /*5730*/  LEPC R20, `(.L_x_94) ;  /* 0x000000001014794e */ /* 0x000fee0000000000 */
[----:B---3-5:R-:W-:Y:S05]  /*5740*/  CALL.ABS.NOINC R2 ;  /* 0x0000000002007343 */ /* 0x028fea0003c00000 */
.L_x_94:
[----:B------:R-:W-:Y:S01]  /*5750*/  LOP3.LUT P0, RZ, R188, 0x1b0, RZ, 0xc0, !PT ;  /* 0x000001b0bcff7812 */ /* 0x000fe2000780c0ff */
[----:B------:R-:W-:Y:S11]  /*5760*/  BSSY.RECONVERGENT B6, `(.L_x_95) ;  /* 0x0000013000067945 */ /* 0x000ff60003800200 */
[----:B------:R-:W-:Y:S01]  /*5770*/  @!UPT UIADD3 URZ, UPT, UPT, URZ, URZ, URZ ;  /* 0x000000fffffff290 */ /* 0x000fe2000fffe0ff */
[----:B------:R-:W-:Y:S05]  /*5780*/  @!P0 BRA `(.L_x_96) ;  /* 0x0000000000408947 */ /* 0x000fea0003800000 */
        /* <DEDUP_REMOVED lines=16> */
.L_x_96:
[----:B------:R-:W-:Y:S05]  /*5890*/  BSYNC.RECONVERGENT B6 ;  /* 0x0000000000067941 */ /* 0x000fea0003800200 */
.L_x_95:
[----:B------:R-:W-:Y:S01]  /*58a0*/  ISETP.NE.U32.AND P4, PT, R166, RZ, PT ;  /* 0x000000ffa600720c */ /* 0x000fe20003f85070 */
[----:B------:R-:W-:Y:S01]  /*58b0*/  UISETP.NE.AND UP2, UPT, UR50, URZ, UPT ;  /* 0x000000ff3200728c */ /* 0x000fe2000bf45270 */
[----:B------:R-:W-:Y:S01]  /*58c0*/  ISETP.NE.U32.AND P2, PT, RZ, UR38, PT ;  /* 0x00000026ff007c0c */ /* 0x000fe2000bf45070 */
[----:B------:R-:W-:Y:S01]  /*58d0*/  UISETP.NE.U32.AND UP1, UPT, UR44, URZ, UPT ;  /* 0x000000ff2c00728c */ /* 0x000fe2000bf25070 */
[----:B------:R-:W-:Y:S01]  /*58e0*/  ISETP.NE.AND.EX P4, PT, R167, RZ, PT, P4 ;  /* 0x000000ffa700720c */ /* 0x000fe20003f85340 */
[----:B------:R-:W-:Y:S01]  /*58f0*/  UPLOP3.LUT UP0, UPT, UPT, UPT, UPT, 0x40, 0x4 ;  /* 0x000000000004789c */ /* 0x000fe20003f0e870 */
[----:B------:R-:W-:Y:S01]  /*5900*/  ISETP.NE.AND.EX P2, PT, RZ, UR39, PT, P2 ;  /* 0x00000027ff007c0c */ /* 0x000fe2000bf45320 */
[----:B------:R-:W-:Y:S01]  /*5910*/  UISETP.NE.AND.EX UP1, UPT, UR45, URZ, UPT, UP1 ;  /* 0x000000ff2d00728c */ /* 0x000fe2000bf25310 */
[----:B------:R-:W-:Y:S04]  /*5920*/  PLOP3.LUT P1, PT, PT, PT, UP2, 0x80, 0x8 ;  /* 0x000000000008781c */ /* 0x000fe80003f2f028 */
[----:B------:R-:W-:Y:S06]  /*5930*/  @UP2 UPLOP3.LUT UP0, UPT, UPT, UPT, UP1, 0x80, 0x8 ;  /* 0x000000000008289c */ /* 0x000fec0003f0f010 */
[----:B------:R-:W-:Y:S01]  /*5940*/  PLOP3.LUT P0, PT, PT, PT, UP0, 0x80, 0x8 ;  /* 0x000000000008781c */ /* 0x000fe20003f0f008 */
[----:B------:R-:W-:Y:S01]  /*5950*/  @!UPT UIADD3 URZ, UPT, UPT, URZ, URZ, URZ ;  /* 0x000000fffffff290 */ /* 0x000fe2000fffe0ff */
[----:B------:R-:W-:Y:S11]  /*5960*/  BRA.U !UP1, `(.L_x_97) ;  /* 0x0000000109387547 */ /* 0x000ff6000b800000 */
[----:B------:R-:W-:Y:S01]  /*5970*/  UISETP.NE.U32.AND UP0, UPT, UR38, URZ, UPT ;  /* 0x000000ff2600728c */ /* 0x000fe2000bf05070 */
[----:B------:R-:W-:Y:S02]  /*5980*/  HFMA2 R0, -RZ, RZ, 0, 5.9604644775390625e-08 ;  /* 0x00000001ff007431 */ /* 0x000fe400000001ff */
[----:B------:R-:W-:Y:S01]  /*5990*/  IMAD.MOV.U32 R171, RZ, RZ, 0x1 ;  /* 0x00000001ffab7424 */ /* 0x000fe200078e00ff */
[----:B------:R-:W-:Y:S06]  /*59a0*/  UISETP.NE.AND.EX UP0, UPT, UR39, URZ, UPT, UP0 ;  /* 0x000000ff2700728c */ /* 0x000fec000bf05300 */
[----:B------:R-:W-:Y:S05]  /*59b0*/  PLOP3.LUT P3, PT, PT, PT, UP0, 0x80, 0x8 ;  /* 0x000000000008781c */ /* 0x000fea0003f6f008 */
[----:B------:R-:W1:Y:S01]  /*59c0*/  @UP0 LDCU.64 UR6, c[0x0][0x888] ;  /* 0x00011100ff0607ac */ /* 0x000e620008000a00 */
[----:B------:R-:W-:Y:S07]  /*59d0*/  @UP0 UIMAD UR4, UR36, UR44, URZ ;  /* 0x0000002c240402a4 */ /* 0x000fee000f8e02ff */
[----:B------:R-:W-:Y:S01]  /*59e0*/  @!P3 PRMT R171, R0, 0x7610, R171 ;  /* 0x0000761000abb816 */ /* 0x000fe200000000ab */
[----:B-1----:R-:W-:Y:S03]  /*59f0*/  @UP0 UIMAD.WIDE UR6, UR4, 0x4, UR6 ;  /* 0x00000004040608a5 */ /* 0x002fe6000f8e0206 */
[----:B------:R-:W1:Y:S03]  /*5a00*/  @!UP0 LDCU UR4, c[0x0][0x880] ;  /* 0x00011000ff0487ac */ /* 0x000e660008000800 */
[----:B------:R-:W-:Y:S01]  /*5a10*/  IMAD.U32 R2, RZ, RZ, UR6 ;  /* 0x00000006ff027e24 */ /* 0x000fe2000f8e00ff */
[----:B------:R-:W-:Y:S05]  /*5a20*/  MOV R3, UR7 ;  /* 0x0000000700037c02 */ /* 0x000fea0008000f00 */
[----:B-----5:R2:W5:Y:S02]  /*5a30*/  @P3 LDG.E R81, desc[UR46][R2.64] ;  /* 0x0000002e02513981 */ /* 0x020564000c1e1900 */
[----:B-12---:R-:W-:Y:S02]  /*5a40*/  @!P3 IMAD.U32 R81, RZ, RZ, UR4 ;  /* 0x00000004ff51be24 */ /* 0x006fe4000f8e00ff */
.L_x_97:
[----:B------:R-:W-:Y:S05]  /*5a50*/  @!P4 BRA `(.L_x_98) ;  /* 0x000000000020c947 */ /* 0x000fea0003800000 */
[----:B------:R-:W-:Y:S04]  /*5a60*/  ISETP.NE.U32.AND P3, PT, R164, RZ, PT ;  /* 0x000000ffa400720c */ /* 0x000fe80003f65070 */
[----:B------:R-:W-:Y:S11]  /*5a70*/  ISETP.NE.AND.EX P3, PT, R165, RZ, PT, P3 ;  /* 0x000000ffa500720c */ /* 0x000ff60003f65330 */
[----:B------:R-:W-:Y:S02]  /*5a80*/  @!UPT UIADD3 URZ, UPT, UPT, URZ, URZ, URZ ;  /* 0x000000fffffff290 */ /* 0x000fe4000fffe0ff */
[----:B------:R-:W1:Y:S01]  /*5a90*/  @P3 LDC.64 R2, c[0x0][0x8a8] ;  /* 0x00022a00ff023b82 */ /* 0x000e620000000a00 */
[----:B------:R-:W-:Y:S04]  /*5aa0*/  @P3 IMAD R0, R166, UR36, RZ ;  /* 0x00000024a6003c24 */ /* 0x000fe8000f8e02ff */
[----:B-1----:R-:W-:Y:S05]  /*5ab0*/  @P3 IMAD.WIDE R2, R0, 0x4, R2 ;  /* 0x0000000400023825 */ /* 0x002fea00078e0202 */
[----:B-----5:R1:W5:Y:S02]  /*5ac0*/  @P3 LDG.E R78, desc[UR46][R2.64] ;  /* 0x0000002e024e3981 */ /* 0x020364000c1e1900 */
[----:B-1----:R-:W2:Y:S02]  /*5ad0*/  @!P3 LDC R78, c[0x0][0x8a0] ;  /* 0x00022800ff4ebb82 */ /* 0x002ea40000000800 */
.L_x_98:
[----:B-----5:R-:W-:Y:S01]  /*5ae0*/  FSETP.NEU.AND P4, PT, R81, RZ, PT ;  /* 0x000000ff5100720b */ /* 0x020fe20003f8d000 */
[----:B------:R-:W-:Y:S01]  /*5af0*/  BSSY B1, `(.L_x_99) ;  /* 0x0000047000017945 */ /* 0x000fe20003800000 */
[----:B------:R-:W-:Y:S01]  /*5b00*/  SEL R5, RZ, 0xffffffff, P2 ;  /* 0xffffffffff057807 */ /* 0x000fe20001000000 */
[----:B------:R-:W-:Y:S01]  /*5b10*/  IMAD.MOV.U32 R196, RZ, RZ, 0x1 ;  /* 0x00000001ffc47424 */ /* 0x000fe200078e00ff */
[----:B------:R-:W-:Y:S01]  /*5b20*/  LOP3.LUT P3, RZ, R171, 0xff, RZ, 0xc0, !PT ;  /* 0x000000ffabff7812 */ /* 0x000fe2000786c0ff */
[C---:B------:R-:W-:Y:S01]  /*5b30*/  IMAD R80, R76.reuse, 0x100, R79 ;  /* 0x000001004c507824 */ /* 0x040fe200078e024f */
[----:B------:R-:W-:Y:S02]  /*5b40*/  @P1 SEL R0, RZ, 0xffffffff, P4 ;  /* 0xffffffffff001807 */ /* 0x000fe40002000000 */
[----:B------:R-:W-:Y:S02]  /*5b50*/  CS2R R162, SRZ ;  /* 0x0000000000a27805 */ /* 0x000fe4000001ff00 */
[----:B------:R-:W-:Y:S02]  /*5b60*/  LEA R3, R181, UR49, 0x3 ;  /* 0x00000031b5037c11 */ /* 0x000fe4000f8e18ff */
[----:B------:R-:W-:Y:S02]  /*5b70*/  CS2R R160, SRZ ;  /* 0x0000000000a07805 */ /* 0x000fe4000001ff00 */
[----:B------:R-:W-:Y:S02]  /*5b80*/  @P0 SEL R0, R5, R0, !P3 ;  /* 0x0000000005000207 */ /* 0x000fe40005800000 */
[----:B------:R-:W-:Y:S02]  /*5b90*/  CS2R R158, SRZ ;  /* 0x00000000009e7805 */ /* 0x000fe4000001ff00 */
[----:B------:R-:W-:Y:S02]  /*5ba0*/  LEA R193, R76, UR49, 0x3 ;  /* 0x000000314cc17c11 */ /* 0x000fe4000f8e18ff */
[----:B------:R-:W-:Y:S02]  /*5bb0*/  CS2R R156, SRZ ;  /* 0x00000000009c7805 */ /* 0x000fe4000001ff00 */
[----:B------:R-:W-:Y:S02]  /*5bc0*/  @P1 LOP3.LUT R0, R0, 0x1, RZ, 0xc0, !PT ;  /* 0x0000000100001812 */ /* 0x000fe400078ec0ff */
[----:B------:R-:W-:Y:S02]  /*5bd0*/  CS2R R154, SRZ ;  /* 0x00000000009a7805 */ /* 0x000fe4000001ff00 */
[----:B------:R-:W-:Y:S02]  /*5be0*/  SHF.L.U32 R2, R183, 0x1f, RZ ;  /* 0x0000001fb7027819 */ /* 0x000fe400000006ff */
[----:B------:R-:W-:Y:S02]  /*5bf0*/  CS2R R152, SRZ ;  /* 0x0000000000987805 */ /* 0x000fe4000001ff00 */
[----:B------:R-:W-:Y:S02]  /*5c00*/  ISETP.NE.U32.OR P6, PT, R0, 0x1, !P1 ;  /* 0x000000010000780c */ /* 0x000fe40004fc5470 */
[----:B------:R-:W-:Y:S02]  /*5c10*/  CS2R R150, SRZ ;  /* 0x0000000000967805 */ /* 0x000fe4000001ff00 */
[----:B------:R-:W-:Y:S02]  /*5c20*/  PLOP3.LUT P2, PT, PT, PT, UP1, 0x80, 0x8 ;  /* 0x000000000008781c */ /* 0x000fe40003f4f018 */
[----:B------:R-:W-:Y:S02]  /*5c30*/  CS2R R148, SRZ ;  /* 0x0000000000947805 */ /* 0x000fe4000001ff00 */
[----:B------:R-:W-:Y:S02]  /*5c40*/  SEL R0, RZ, 0xffffffff, P4 ;  /* 0xffffffffff007807 */ /* 0x000fe40002000000 */
[----:B------:R-:W-:Y:S03]  /*5c50*/  P2R R198, PR, RZ, 0x40 ;  /* 0x00000040ffc67803 */ /* 0x000fe60000000000 */
[----:B------:R-:W-:Y:S04]  /*5c60*/  @P6 SHF.L.U32 R4, R180, 0x1f, RZ ;  /* 0x0000001fb4046819 */ /* 0x000fe800000006ff */
[----:B------:R-:W-:Y:S01]  /*5c70*/  @P2 SEL R0, R5, R0, !P3 ;  /* 0x0000000005002207 */ /* 0x000fe20005800000 */
[----:B------:R-:W1:Y:S03]  /*5c80*/  @P6 SYNCS.PHASECHK.TRANS64.TRYWAIT P1, [R3+URZ+0xe0], R4 ;  /* 0x0000e004030065a7 */ /* 0x000e6600080211ff */
[----:B------:R-:W-:Y:S04]  /*5c90*/  LOP3.LUT R0, R0, 0x1, RZ, 0xc0, !PT ;  /* 0x0000000100007812 */ /* 0x000fe800078ec0ff */
[----:B------:R-:W-:Y:S04]  /*5ca0*/  ISETP.NE.U32.AND P5, PT, R0, 0x1, PT ;  /* 0x000000010000780c */ /* 0x000fe80003fa5070 */
[----:B------:R-:W-:Y:S01]  /*5cb0*/  P2R R197, PR, RZ, 0x20 ;  /* 0x00000020ffc57803 */ /* 0x000fe20000000000 */
[----:B------:R3:W4:Y:S01]  /*5cc0*/  SYNCS.PHASECHK.TRANS64.TRYWAIT P0, [R193+URZ+0x150], R2 ;  /* 0x00015002c10075a7 */ /* 0x00072200080011ff */
[----:B-1----:R-:W-:Y:S01]  /*5cd0*/  @P6 SEL R196, RZ, 0x1, !P1 ;  /* 0x00000001ffc46807 */ /* 0x002fe20004800000 */
[----:B---3--:R-:W-:Y:S06]  /*5ce0*/  @!P6 BRA `(.L_x_100) ;  /* 0x00000000009ce947 */ /* 0x008fec0003800000 */
[----:B------:R-:W-:Y:S01]  /*5cf0*/  @P5 IMAD R6, R181, 0x2000, R186 ;  /* 0x00002000b5065824 */ /* 0x000fe200078e02ba */
[----:B------:R-:W-:Y:S01]  /*5d00*/  ISETP.NE.AND P1, PT, R196, RZ, PT ;  /* 0x000000ffc400720c */ /* 0x000fe20003f25270 */
[----:B------:R-:W-:Y:S01]  /*5d10*/  BSSY B0, `(.L_x_101) ;  /* 0x0000010000007945 */ /* 0x000fe20003800000 */
[----:B------:R-:W-:Y:S01]  /*5d20*/  CS2R R150, SRZ ;  /* 0x0000000000967805 */ /* 0x000fe2000001ff00 */
[--C-:B------:R-:W-:Y:S01]  /*5d30*/  @P5 IMAD R7, R187, -0x10, R6.reuse ;  /* 0xfffffff0bb075824 */ /* 0x100fe200078e0206 */
[----:B------:R-:W-:Y:S01]  /*5d40*/  CS2R R148, SRZ ;  /* 0x0000000000947805 */ /* 0x000fe2000001ff00 */
[----:B------:R-:W-:Y:S01]  /*5d50*/  @P5 IMAD R5, R185, -0x10, R6 ;  /* 0xfffffff0b9055824 */ /* 0x000fe200078e0206 */
[----:B------:R-:W-:Y:S01]  /*5d60*/  CS2R R158, SRZ ;  /* 0x00000000009e7805 */ /* 0x000fe2000001ff00 */
[----:B------:R-:W-:Y:S01]  /*5d70*/  @P5 IMAD R4, R184, 0x10, R7 ;  /* 0x00000010b8045824 */ /* 0x000fe200078e0207 */
[----:B------:R-:W-:Y:S02]  /*5d80*/  CS2R R156, SRZ ;  /* 0x00000000009c7805 */ /* 0x000fe4000001ff00 */
[----:B------:R-:W-:Y:S02]  /*5d90*/  CS2R R154, SRZ ;  /* 0x00000000009a7805 */ /* 0x000fe4000001ff00 */
[----:B------:R-:W-:Y:S02]  /*5da0*/  CS2R R152, SRZ ;  /* 0x0000000000987805 */ /* 0x000fe4000001ff00 */
[----:B------:R-:W-:Y:S02]  /*5db0*/  CS2R R162, SRZ ;  /* 0x0000000000a27805 */ /* 0x000fe4000001ff00 */
[----:B------:R-:W-:Y:S01]  /*5dc0*/  CS2R R160, SRZ ;  /* 0x0000000000a07805 */ /* 0x000fe2000001ff00 */
[----:B------:R-:W-:Y:S06]  /*5dd0*/  @P1 BRA `(.L_x_102) ;  /* 0x00000000000c1947 */ /* 0x000fec0003800000 */
[----:B------:R-:W-:Y:S04]  /*5de0*/  SHF.L.U32 R0, R180, 0x1f, RZ ;  /* 0x0000001fb4007819 */ /* 0x000fe800000006ff */
[----:B------:R-:W1:Y:S02]  /*5df0*/  SYNCS.PHASECHK.TRANS64.TRYWAIT P1, [R3+URZ+0xe0], R0 ;  /* 0x0000e000030075a7 */ /* 0x000e6400080211ff */
[----:B-1----:R-:W-:Y:S05]  /*5e00*/  @!P1 BRA `(.L_x_103) ;  /* 0x0000006400249947 */ /* 0x002fea0003800000 */
.L_x_102:
[----:B------:R-:W-:Y:S05]  /*5e10*/  BSYNC B0 ;  /* 0x0000000000007941 */ /* 0x000fea0003800000 */
.L_x_101:
[----:B------:R-:W-:Y:S01]  /*5e20*/  ISETP.NE.AND P1, PT, R197, RZ, PT ;  /* 0x000000ffc500720c */ /* 0x000fe20003f25270 */
[----:B-1----:R-:W-:Y:S02]  /*5e30*/  VIADD R3, R3, 0x100 ;  /* 0x0000010003037836 */ /* 0x002fe40000000000 */
[----:B------:R-:W-:Y:S02]  /*5e40*/  IMAD.U32 R0, RZ, RZ, UR37 ;  /* 0x00000025ff007e24 */ /* 0x000fe4000f8e00ff */
[----:B------:R-:W-:Y:S03]  /*5e50*/  VIADD R181, R181, 0x1 ;  /* 0x00000001b5b57836 */ /* 0x000fe60000000000 */
[----:B------:R-:W-:Y:S05]  /*5e60*/  PRMT R0, R0, 0x654, R3 ;  /* 0x0000065400007816 */ /* 0x000fea0000000003 */
[----:B------:R1:W3:Y:S04]  /*5e70*/  @P1 LDS.128 R148, [R6] ;  /* 0x0000000006941984 */ /* 0x0002e80000000c00 */
[----:B------:R1:W1:Y:S04]  /*5e80*/  @P1 LDS.128 R156, [R5+0x20] ;  /* 0x00002000059c1984 */ /* 0x0002680000000c00 */
[----:B------:R1:W1:Y:S04]  /*5e90*/  @P1 LDS.128 R152, [R7+0x10] ;  /* 0x0000100007981984 */ /* 0x0002680000000c00 */
[----:B------:R1:W1:Y:S01]  /*5ea0*/  @P1 LDS.128 R160, [R4+0x10] ;  /* 0x0000100004a01984 */ /* 0x0002620000000c00 */
[C---:B------:R-:W-:Y:S01]  /*5eb0*/  ISETP.NE.AND P1, PT, R181.reuse, 0x4, PT ;  /* 0x00000004b500780c */ /* 0x040fe20003f25270 */
[----:B------:R-:W-:Y:S01]  /*5ec0*/  @!PT LDS RZ, [RZ] ;  /* 0x00000000fffff984 */ /* 0x000fe20000000800 */
[----:B------:R-:W-:Y:S01]  /*5ed0*/  @!PT LDS RZ, [RZ] ;  /* 0x00000000fffff984 */ /* 0x000fe20000000800 */
[----:B------:R-:W-:Y:S01]  /*5ee0*/  @!PT LDS RZ, [RZ] ;  /* 0x00000000fffff984 */ /* 0x000fe20000000800 */
[----:B------:R-:W-:Y:S01]  /*5ef0*/  @!PT LDS RZ, [RZ] ;  /* 0x00000000fffff984 */ /* 0x000fe20000000800 */
[----:B------:R5:W-:Y:S06]  /*5f00*/  MEMBAR.ALL.CTA ;  /* 0x0000000000007992 */ /* 0x000bec0000008000 */
[----:B-----5:R-:W5:Y:S01]  /*5f10*/  FENCE.VIEW.ASYNC.S ;  /* 0x00000000000073c6 */ /* 0x020f620000000000 */
[----:B------:R-:W-:Y:S02]  /*5f20*/  SEL R3, RZ, 0x1, P1 ;  /* 0x00000001ff037807 */ /* 0x000fe40000800000 */
[----:B------:R-:W-:Y:S02]  /*5f30*/  SEL R181, R181, RZ, P1 ;  /* 0x000000ffb5b57207 */ /* 0x000fe40000800000 */
[----:B------:R-:W-:Y:S01]  /*5f40*/  LOP3.LUT R180, R180, R3, RZ, 0x3c, !PT ;  /* 0x00000003b4b47212 */ /* 0x000fe200078e3cff */
[----:B-----5:R1:W-:Y:S06]  /*5f50*/  SYNCS.ARRIVE.TRANS64.RED.A1T0 RZ, [R0+URZ], RZ ;  /* 0x000000ff00ff79a7 */ /* 0x0203ec00081004ff */
.L_x_100:
[----:B------:R-:W-:Y:S05]  /*5f60*/  BSYNC B1 ;  /* 0x0000000000017941 */ /* 0x000fea0003800000 */
.L_x_99:
[----:B-1----:R-:W-:Y:S04]  /*5f70*/  SHF.R.U32.HI R0, RZ, 0x15, R80 ;  /* 0x00000015ff007819 */ /* 0x002fe80000011650 */
[----:B------:R-:W-:Y:S01]  /*5f80*/  LOP3.LUT P1, RZ, R0, 0x3, R173, 0x48, !PT ;  /* 0x0000000300ff7812 */ /* 0x000fe200078248ad */
[----:B------:R-:W-:Y:S01]  /*5f90*/  @!UPT UIADD3 URZ, UPT, UPT, URZ, URZ, URZ ;  /* 0x000000fffffff290 */ /* 0x000fe2000fffe0ff */
[----:B----4-:R-:W-:Y:S11]  /*5fa0*/  @P0 BRA `(.L_x_104) ;  /* 0x0000000000080947 */ /* 0x010ff60003800000 */
[----:B------:R-:W1:Y:S02]  /*5fb0*/  SYNCS.PHASECHK.TRANS64.TRYWAIT P0, [R193+URZ+0x150], R2 ;  /* 0x00015002c10075a7 */ /* 0x000e6400080011ff */
[----:B-1----:R-:W-:Y:S05]  /*5fc0*/  @!P0 BRA `(.L_x_105) ;  /* 0x0000006000c88947 */ /* 0x002fea0003800000 */
.L_x_104:
[----:B------:R-:W-:Y:S04]  /*5fd0*/  BSSY.RECONVERGENT B6, `(.L_x_106) ;  /* 0x0000012000067945 */ /* 0x000fe80003800200 */
[----:B------:R-:W-:Y:S05]  /*5fe0*/  @!P1 BRA `(.L_x_107) ;  /* 0x0000000000409947 */ /* 0x000fea0003800000 */
[----:B------:R-:W4:Y:S01]  /*5ff0*/  LDCU.64 UR8, c[0x4][0x78] ;  /* 0x01000f00ff0877ac */ /* 0x000f220008000a00 */
[----:B------:R-:W-:Y:S01]  /*6000*/  MOV R3, 0x0 ;  /* 0x0000000000037802 */ /* 0x000fe20000000f00 */
[----:B------:R-:W-:Y:S02]  /*6010*/  HFMA2 R12, -RZ, RZ, 0, 5.9604644775390625e-08 ;  /* 0x00000001ff0c7431 */ /* 0x000fe400000001ff */
[----:B------:R-:W-:Y:S02]  /*6020*/  IMAD.MOV.U32 R8, RZ, RZ, 0x192 ;  /* 0x00000192ff087424 */ /* 0x000fe400078e00ff */
[----:B------:R-:W-:Y:S01]  /*6030*/  IMAD.MOV.U32 R13, RZ, RZ, RZ ;  /* 0x000000ffff0d7224 */ /* 0x000fe200078e00ff */
[----:B------:R-:W5:Y:S01]  /*6040*/  LDCU.64 UR6, c[0x4][0x80] ;  /* 0x01001000ff0677ac */ /* 0x000f620008000a00 */
[----:B-1----:R-:W1:Y:S01]  /*6050*/  LDC.64 R2, c[0x4][R3] ;  /* 0x0100000003027b82 */ /* 0x002e620000000a00 */
[----:B------:R-:W2:Y:S01]  /*6060*/  LDCU.64 UR4, c[0x4][0x18] ;  /* 0x01000300ff0477ac */ /* 0x000ea20008000a00 */
[----:B----4-:R-:W-:Y:S01]  /*6070*/  MOV R5, UR9 ;  /* 0x0000000900057c02 */ /* 0x010fe20008000f00 */
[----:B------:R-:W-:Y:S01]  /*6080*/  IMAD.U32 R4, RZ, RZ, UR8 ;  /* 0x00000008ff047e24 */ /* 0x000fe2000f8e00ff */
[----:B-----5:R-:W-:Y:S01]  /*6090*/  MOV R7, UR7 ;  /* 0x0000000700077c02 */ /* 0x020fe20008000f00 */
[----:B------:R-:W-:Y:S01]  /*60a0*/  IMAD.U32 R6, RZ, RZ, UR6 ;  /* 0x00000006ff067e24 */ /* 0x000fe2000f8e00ff */
[----:B--2---:R-:W-:Y:S01]  /*60b0*/  MOV R11, UR5 ;  /* 0x00000005000b7c02 */ /* 0x004fe20008000f00 */
[----:B------:R-:W-:Y:S02]  /*60c0*/  IMAD.U32 R10, RZ, RZ, UR4 ;  /* 0x00000004ff0a7e24 */ /* 0x000fe4000f8e00ff */
[----:B------:R-:W-:Y:S07]  /*60d0*/  LEPC R20, `(.L_x_107) ;  /* 0x000000001014794e */ /* 0x000fee0000000000 */
[----:B-1-3--:R-:W-:Y:S05]  /*60e0*/  CALL.ABS.NOINC R2 ;  /* 0x0000000002007343 */ /* 0x00afea0003c00000 */
.L_x_107:
[----:B------:R-:W-:Y:S05]  /*60f0*/  BSYNC.RECONVERGENT B6 ;  /* 0x0000000000067941 */ /* 0x000fea0003800200 */
.L_x_106:
[-C--:B---3--:R-:W-:Y:S01]  /*6100*/  F2FP.F16.E5M2.UNPACK_B R83, R148.reuse ;  /* 0x00000094ff53723e */ /* 0x088fe200020004ff */
[----:B------:R-:W-:Y:S05]  /*6110*/  WARPSYNC.ALL ;  /* 0x0000000000007948 */ /* 0x000fea0003800000 */
[----:B------:R-:W-:Y:S01]  /*6120*/  R2UR UR4, R80 ;  /* 0x00000000500472ca */ /* 0x000fe200000e0000 */
[--C-:B------:R-:W-:Y:S01]  /*6130*/  HADD2.F32 R82, -RZ, R83.reuse.H0_H0 ;  /* 0x20000053ff527230 */ /* 0x100fe20000004100 */
[----:B------:R-:W-:Y:S01]  /*6140*/  F2FP.F16.E5M2.UNPACK_B R85, R148.H1 ;  /* 0x00000094ff55723e */ /* 0x000fe200030004ff */
[----:B------:R-:W-:Y:S01]  /*6150*/  HADD2.F32 R83, -RZ, R83.H1_H1 ;  /* 0x30000053ff537230 */ /* 0x000fe20000004100 */
[-C--:B------:R-:W-:Y:S01]  /*6160*/  F2FP.F16.E5M2.UNPACK_B R87, R149.reuse ;  /* 0x00000095ff57723e */ /* 0x080fe200020004ff */
[----:B------:R-:W-:Y:S01]  /*6170*/  BSSY.RECONVERGENT B0, `(.L_x_108) ;  /* 0x000011d000007945 */ /* 0x000fe20003800200 */
[----:B------:R-:W-:Y:S01]  /*6180*/  F2FP.F16.E5M2.UNPACK_B R89, R149.H1 ;  /* 0x00000095ff59723e */ /* 0x000fe200030004ff */
[----:B------:R-:W-:Y:S01]  /*6190*/  HADD2.F32 R84, -RZ, R85.H0_H0 ;  /* 0x20000055ff547230 */ /* 0x000fe20000004100 */
[-C--:B------:R-:W-:Y:S01]  /*61a0*/  F2FP.F16.E5M2.UNPACK_B R91, R150.reuse ;  /* 0x00000096ff5b723e */ /* 0x080fe200020004ff */
[----:B------:R-:W-:Y:S01]  /*61b0*/  HADD2.F32 R88, -RZ, R87.H1_H1 ;  /* 0x30000057ff587230 */ /* 0x000fe20000004100 */
[----:B------:R-:W-:Y:S01]  /*61c0*/  F2FP.F16.E5M2.UNPACK_B R93, R150.H1 ;  /* 0x00000096ff5d723e */ /* 0x000fe200030004ff */
[----:B------:R-:W-:Y:S01]  /*61d0*/  HADD2.F32 R86, -RZ, R85.H1_H1 ;  /* 0x30000055ff567230 */ /* 0x000fe20000004100 */
[-C--:B------:R-:W-:Y:S01]  /*61e0*/  F2FP.F16.E5M2.UNPACK_B R95, R151.reuse ;  /* 0x00000097ff5f723e */ /* 0x080fe200020004ff */
[----:B------:R-:W2:Y:S01]  /*61f0*/  LDTM.x64 R4, tmem[UR4] ;  /* 0x00000004000479ee */ /* 0x000ea20008340000 */
[----:B------:R-:W-:Y:S01]  /*6200*/  F2FP.F16.E5M2.UNPACK_B R97, R151.H1 ;  /* 0x00000097ff61723e */ /* 0x000fe200030004ff */
[----:B------:R-:W-:Y:S01]  /*6210*/  HADD2.F32 R85, -RZ, R87.H0_H0 ;  /* 0x20000057ff557230 */ /* 0x000fe20000004100 */
[-C--:B------:R-:W-:Y:S01]  /*6220*/  F2FP.F16.E5M2.UNPACK_B R99, R152.reuse ;  /* 0x00000098ff63723e */ /* 0x080fe200020004ff */
[----:B------:R-:W-:Y:S01]  /*6230*/  HADD2.F32 R87, -RZ, R89.H0_H0 ;  /* 0x20000059ff577230 */ /* 0x000fe20000004100 */
[----:B------:R-:W-:Y:S01]  /*6240*/  F2FP.F16.E5M2.UNPACK_B R101, R152.H1 ;  /* 0x00000098ff65723e */ /* 0x000fe200030004ff */
[----:B------:R-:W-:Y:S01]  /*6250*/  HADD2.F32 R92, -RZ, R91.H1_H1 ;  /* 0x3000005bff5c7230 */ /* 0x000fe20000004100 */
[----:B------:R-:W-:Y:S01]  /*6260*/  SHF.L.U32 R199, R176, 0x4, RZ ;  /* 0x00000004b0c77819 */ /* 0x000fe200000006ff */
[----:B------:R-:W-:Y:S01]  /*6270*/  HADD2.F32 R96, -RZ, R95.H1_H1 ;  /* 0x3000005fff607230 */ /* 0x000fe20000004100 */
[----:B------:R-:W-:Y:S01]  /*6280*/  SHF.L.U32 R207, R175, 0x4, RZ ;  /* 0x00000004afcf7819 */ /* 0x000fe200000006ff */
[----:B------:R-:W-:Y:S01]  /*6290*/  HADD2.F32 R100, -RZ, R99.H1_H1 ;  /* 0x30000063ff647230 */ /* 0x000fe20000004100 */
[----:B------:R-:W-:Y:S01]  /*62a0*/  IADD3 R192, PT, PT, R186, R199, RZ ;  /* 0x000000c7bac07210 */ /* 0x000fe20007ffe0ff */
[----:B------:R-:W-:Y:S01]  /*62b0*/  HADD2.F32 R90, -RZ, R89.H1_H1 ;  /* 0x30000059ff5a7230 */ /* 0x000fe20000004100 */
[----:B------:R-:W-:Y:S01]  /*62c0*/  SHF.L.U32 R205, R184, 0x4, RZ ;  /* 0x00000004b8cd7819 */ /* 0x000fe200000006ff */
[----:B------:R-:W-:Y:S01]  /*62d0*/  HADD2.F32 R89, -RZ, R91.H0_H0 ;  /* 0x2000005bff597230 */ /* 0x000fe20000004100 */
[-C--:B------:R-:W-:Y:S01]  /*62e0*/  F2FP.F16.E5M2.UNPACK_B R103, R153.reuse ;  /* 0x00000099ff67723e */ /* 0x080fe200020004ff */
[--C-:B------:R-:W-:Y:S01]  /*62f0*/  HADD2.F32 R91, -RZ, R93.reuse.H0_H0 ;  /* 0x2000005dff5b7230 */ /* 0x100fe20000004100 */
[----:B------:R-:W-:Y:S01]  /*6300*/  IADD3 R194, PT, PT, R205, R192, RZ ;  /* 0x000000c0cdc27210 */ /* 0x000fe20007ffe0ff */
[----:B------:R-:W-:Y:S01]  /*6310*/  HADD2.F32 R94, -RZ, R93.H1_H1 ;  /* 0x3000005dff5e7230 */ /* 0x000fe20000004100 */
[----:B------:R-:W-:Y:S01]  /*6320*/  F2FP.F16.E5M2.UNPACK_B R105, R153.H1 ;  /* 0x00000099ff69723e */ /* 0x000fe200030004ff */
[----:B------:R-:W-:Y:S01]  /*6330*/  HADD2.F32 R93, -RZ, R95.H0_H0 ;  /* 0x2000005fff5d7230 */ /* 0x000fe20000004100 */
[-C--:B------:R-:W-:Y:S01]  /*6340*/  F2FP.F16.E5M2.UNPACK_B R107, R154.reuse ;  /* 0x0000009aff6b723e */ /* 0x080fe200020004ff */
[----:B------:R-:W-:Y:S01]  /*6350*/  HADD2.F32 R104, -RZ, R103.H1_H1 ;  /* 0x30000067ff687230 */ /* 0x000fe20000004100 */
[----:B------:R-:W-:Y:S01]  /*6360*/  F2FP.F16.E5M2.UNPACK_B R109, R154.H1 ;  /* 0x0000009aff6d723e */ /* 0x000fe200030004ff */
[C---:B--2---:R-:W-:Y:S01]  /*6370*/  FMUL R0, R78.reuse, R4 ;  /* 0x000000044e007220 */ /* 0x044fe20000400000 */
[C---:B-1----:R-:W-:Y:S01]  /*6380*/  FMUL R2, R78.reuse, R5 ;  /* 0x000000054e027220 */ /* 0x042fe20000400000 */
[C---:B------:R-:W-:Y:S01]  /*6390*/  FMUL R4, R78.reuse, R8 ;  /* 0x000000084e047220 */ /* 0x040fe20000400000 */
[C---:B------:R-:W-:Y:S01]  /*63a0*/  FMUL R5, R78.reuse, R9 ;  /* 0x000000094e057220 */ /* 0x040fe20000400000 */
[C---:B------:R-:W-:Y:S01]  /*63b0*/  FFMA R0, R81.reuse, R82, R0 ;  /* 0x0000005251007223 */ /* 0x040fe20000000000 */
[C---:B------:R-:W-:Y:S01]  /*63c0*/  FFMA R2, R81.reuse, R83, R2 ;  /* 0x0000005351027223 */ /* 0x040fe20000000002 */
[C---:B------:R-:W-:Y:S01]  /*63d0*/  FMUL R8, R78.reuse, R12 ;  /* 0x0000000c4e087220 */ /* 0x040fe20000400000 */
[C---:B------:R-:W-:Y:S01]  /*63e0*/  FMUL R9, R78.reuse, R13 ;  /* 0x0000000d4e097220 */ /* 0x040fe20000400000 */
[C---:B------:R-:W-:Y:S01]  /*63f0*/  FMUL R12, R78.reuse, R16 ;  /* 0x000000104e0c7220 */ /* 0x040fe20000400000 */
[C---:B------:R-:W-:Y:S01]  /*6400*/  FMUL R13, R78.reuse, R17 ;  /* 0x000000114e0d7220 */ /* 0x040fe20000400000 */
[C---:B------:R-:W-:Y:S01]  /*6410*/  FMUL R16, R78.reuse, R20 ;  /* 0x000000144e107220 */ /* 0x040fe20000400000 */
[C---:B------:R-:W-:Y:S01]  /*6420*/  FMUL R17, R78.reuse, R21 ;  /* 0x000000154e117220 */ /* 0x040fe20000400000 */
[C---:B------:R-:W-:Y:S01]  /*6430*/  FMUL R20, R78.reuse, R24 ;  /* 0x000000184e147220 */ /* 0x040fe20000400000 */
[C---:B------:R-:W-:Y:S01]  /*6440*/  FMUL R21, R78.reuse, R25 ;  /* 0x000000194e157220 */ /* 0x040fe20000400000 */
[----:B------:R-:W-:Y:S02]  /*6450*/  HADD2.F32 R108, -RZ, R107.H1_H1 ;  /* 0x3000006bff6c7230 */ /* 0x000fe40000004100 */
[C---:B------:R-:W-:Y:S01]  /*6460*/  FMUL R24, R78.reuse, R28 ;  /* 0x0000001c4e187220 */ /* 0x040fe20000400000 */
[C---:B------:R-:W-:Y:S01]  /*6470*/  FMUL R25, R78.reuse, R29 ;  /* 0x0000001d4e197220 */ /* 0x040fe20000400000 */
[C---:B------:R-:W-:Y:S01]  /*6480*/  FMUL R28, R78.reuse, R32 ;  /* 0x000000204e1c7220 */ /* 0x040fe20000400000 */
[C---:B------:R-:W-:Y:S01]  /*6490*/  FMUL R29, R78.reuse, R33 ;  /* 0x000000214e1d7220 */ /* 0x040fe20000400000 */
[C---:B------:R-:W-:Y:S01]  /*64a0*/  FMUL R32, R78.reuse, R36 ;  /* 0x000000244e207220 */ /* 0x040fe20000400000 */
[----:B------:R-:W-:Y:S01]  /*64b0*/  F2FP.F16.E5M2.UNPACK_B R111, R155 ;  /* 0x0000009bff6f723e */ /* 0x000fe200020004ff */
[C---:B------:R-:W-:Y:S01]  /*64c0*/  FMUL R33, R78.reuse, R37 ;  /* 0x000000254e217220 */ /* 0x040fe20000400000 */
[C---:B------:R-:W-:Y:S01]  /*64d0*/  FMUL R36, R78.reuse, R40 ;  /* 0x000000284e247220 */ /* 0x040fe20000400000 */
[----:B------:R-:W-:Y:S01]  /*64e0*/  F2FP.F16.E5M2.UNPACK_B R113, R155.H1 ;  /* 0x0000009bff71723e */ /* 0x000fe200030004ff */
[C---:B------:R-:W-:Y:S01]  /*64f0*/  FMUL R37, R78.reuse, R41 ;  /* 0x000000294e257220 */ /* 0x040fe20000400000 */
[----:B------:R-:W-:Y:S02]  /*6500*/  HADD2.F32 R112, -RZ, R111.H1_H1 ;  /* 0x3000006fff707230 */ /* 0x000fe40000004100 */
        /* <DEDUP_REMOVED lines=26> */
[C---:B------:R-:W-:Y:S01]  /*66b0*/  FFMA R3, R81.reuse, R84, R3 ;  /* 0x0000005451037223 */ /* 0x040fe20000000003 */
[C---:B------:R-:W-:Y:S01]  /*66c0*/  FFMA R7, R81.reuse, R86, R7 ;  /* 0x0000005651077223 */ /* 0x040fe20000000007 */
[----:B------:R-:W-:Y:S01]  /*66d0*/  F2FP.F16.E5M2.UNPACK_B R131, R160 ;  /* 0x000000a0ff83723e */ /* 0x000fe200020004ff */
[C---:B------:R-:W-:Y:S01]  /*66e0*/  FFMA R4, R81.reuse, R85, R4 ;  /* 0x0000005551047223 */ /* 0x040fe20000000004 */
[C---:B------:R-:W-:Y:S01]  /*66f0*/  FFMA R5, R81.reuse, R88, R5 ;  /* 0x0000005851057223 */ /* 0x040fe20000000005 */
[----:B------:R-:W-:Y:S01]  /*6700*/  F2FP.F16.E5M2.UNPACK_B R133, R160.H1 ;  /* 0x000000a0ff85723e */ /* 0x000fe200030004ff */
[----:B------:R-:W-:Y:S01]  /*6710*/  FFMA R6, R81, R87, R6 ;  /* 0x0000005751067223 */ /* 0x000fe20000000006 */
[----:B------:R-:W-:Y:S01]  /*6720*/  F2FP.SATFINITE.E5M2.F32.PACK_AB_MERGE_C R195, R7, R3, RZ ;  /* 0x0000000307c3723e */ /* 0x000fe200048060ff */
[----:B------:R-:W-:Y:S02]  /*6730*/  HADD2.F32 R128, -RZ, R127.H1_H1 ;  /* 0x3000007fff807230 */ /* 0x000fe40000004100 */
[----:B------:R-:W-:Y:S01]  /*6740*/  FMUL R11, R78, R11 ;  /* 0x0000000b4e0b7220 */ /* 0x000fe20000400000 */
[----:B------:R-:W-:Y:S01]  /*6750*/  HADD2.F32 R132, -RZ, R131.H1_H1 ;  /* 0x30000083ff847230 */ /* 0x000fe20000004100 */
[----:B------:R-:W-:Y:S01]  /*6760*/  F2FP.SATFINITE.E5M2.F32.PACK_AB_MERGE_C R200, R2, R0, R195 ;  /* 0x0000000002c8723e */ /* 0x000fe200048060c3 */
[----:B------:R-:W-:Y:S01]  /*6770*/  FMUL R10, R78, R14 ;  /* 0x0000000e4e0a7220 */ /* 0x000fe20000400000 */
[----:B------:R-:W-:Y:S01]  /*6780*/  IADD3 R195, PT, PT, R186, R207, RZ ;  /* 0x000000cfbac37210 */ /* 0x000fe20007ffe0ff */
[C---:B------:R-:W-:Y:S01]  /*6790*/  FFMA R11, R81.reuse, R90, R11 ;  /* 0x0000005a510b7223 */ /* 0x040fe2000000000b */
[C---:B------:R-:W-:Y:S01]  /*67a0*/  FFMA R8, R81.reuse, R89, R8 ;  /* 0x0000005951087223 */ /* 0x040fe20000000008 */
[C---:B------:R-:W-:Y:S01]  /*67b0*/  FFMA R9, R81.reuse, R92, R9 ;  /* 0x0000005c51097223 */ /* 0x040fe20000000009 */
[--C-:B------:R-:W-:Y:S02]  /*67c0*/  HADD2.F32 R95, -RZ, R97.reuse.H0_H0 ;  /* 0x20000061ff5f7230 */ /* 0x100fe40000004100 */
[----:B------:R-:W-:Y:S01]  /*67d0*/  FFMA R10, R81, R91, R10 ;  /* 0x0000005b510a7223 */ /* 0x000fe2000000000a */
[----:B------:R-:W-:Y:S01]  /*67e0*/  F2FP.SATFINITE.E5M2.F32.PACK_AB_MERGE_C R201, R11, R6, RZ ;  /* 0x000000060bc9723e */ /* 0x000fe200048060ff */
[C---:B------:R-:W-:Y:S01]  /*67f0*/  FMUL R15, R78.reuse, R15 ;  /* 0x0000000f4e0f7220 */ /* 0x040fe20000400000 */
[----:B------:R-:W-:Y:S02]  /*6800*/  HADD2.F32 R98, -RZ, R97.H1_H1 ;  /* 0x30000061ff627230 */ /* 0x000fe40000004100 */
[C---:B------:R-:W-:Y:S01]  /*6810*/  FMUL R14, R78.reuse, R18 ;  /* 0x000000124e0e7220 */ /* 0x040fe20000400000 */
[----:B------:R-:W-:Y:S01]  /*6820*/  F2FP.SATFINITE.E5M2.F32.PACK_AB_MERGE_C R201, R5, R4, R201 ;  /* 0x0000000405c9723e */ /* 0x000fe200048060c9 */
[----:B------:R-:W-:Y:S02]  /*6830*/  HADD2.F32 R97, -RZ, R99.H0_H0 ;  /* 0x20000063ff617230 */ /* 0x000fe40000004100 */
[C---:B------:R-:W-:Y:S01]  /*6840*/  FFMA R15, R81.reuse, R94, R15 ;  /* 0x0000005e510f7223 */ /* 0x040fe2000000000f */
[C---:B------:R-:W-:Y:S01]  /*6850*/  FFMA R12, R81.reuse, R93, R12 ;  /* 0x0000005d510c7223 */ /* 0x040fe2000000000c */
[----:B------:R-:W-:Y:S01]  /*6860*/  FFMA R13, R81, R96, R13 ;  /* 0x00000060510d7223 */ /* 0x000fe2000000000d */
[----:B------:R-:W-:Y:S01]  /*6870*/  F2FP.F16.E5M2.UNPACK_B R135, R161 ;  /* 0x000000a1ff87723e */ /* 0x000fe200020004ff */
[--C-:B------:R-:W-:Y:S01]  /*6880*/  HADD2.F32 R99, -RZ, R101.reuse.H0_H0 ;  /* 0x20000065ff637230 */ /* 0x100fe20000004100 */
[----:B------:R-:W-:Y:S01]  /*6890*/  F2FP.SATFINITE.E5M2.F32.PACK_AB_MERGE_C R202, R15, R10, RZ ;  /* 0x0000000a0fca723e */ /* 0x000fe200048060ff */
[----:B------:R-:W-:Y:S01]  /*68a0*/  FFMA R14, R81, R95, R14 ;  /* 0x0000005f510e7223 */ /* 0x000fe2000000000e */
[C---:B------:R-:W-:Y:S01]  /*68b0*/  FMUL R19, R78.reuse, R19 ;  /* 0x000000134e137220 */ /* 0x040fe20000400000 */
[----:B------:R-:W-:Y:S01]  /*68c0*/  HADD2.F32 R102, -RZ, R101.H1_H1 ;  /* 0x30000065ff667230 */ /* 0x000fe20000004100 */
[----:B------:R-:W-:Y:S01]  /*68d0*/  F2FP.SATFINITE.E5M2.F32.PACK_AB_MERGE_C R202, R9, R8, R202 ;  /* 0x0000000809ca723e */ /* 0x000fe200048060ca */
[----:B------:R-:W-:Y:S02]  /*68e0*/  HADD2.F32 R101, -RZ, R103.H0_H0 ;  /* 0x20000067ff657230 */ /* 0x000fe40000004100 */
[C---:B------:R-:W-:Y:S01]  /*68f0*/  FFMA R19, R81.reuse, R98, R19 ;  /* 0x0000006251137223 */ /* 0x040fe20000000013 */
[C---:B------:R-:W-:Y:S01]  /*6900*/  FFMA R16, R81.reuse, R97, R16 ;  /* 0x0000006151107223 */ /* 0x040fe20000000010 */
[----:B------:R-:W-:Y:S01]  /*6910*/  FFMA R17, R81, R100, R17 ;  /* 0x0000006451117223 */ /* 0x000fe20000000011 */
[----:B------:R-:W-:Y:S02]  /*6920*/  HADD2.F32 R136, -RZ, R135.H1_H1 ;  /* 0x30000087ff887230 */ /* 0x000fe40000004100 */
[C---:B------:R-:W-:Y:S01]  /*6930*/  FMUL R18, R78.reuse, R22 ;  /* 0x000000164e127220 */ /* 0x040fe20000400000 */
[----:B------:R-:W-:Y:S01]  /*6940*/  F2FP.F16.E5M2.UNPACK_B R137, R161.H1 ;  /* 0x000000a1ff89723e */ /* 0x000fe200030004ff */
[C---:B------:R-:W-:Y:S01]  /*6950*/  FMUL R23, R78.reuse, R23 ;  /* 0x000000174e177220 */ /* 0x040fe20000400000 */
[--C-:B------:R-:W-:Y:S01]  /*6960*/  HADD2.F32 R103, -RZ, R105.reuse.H0_H0 ;  /* 0x20000069ff677230 */ /* 0x100fe20000004100 */
[----:B------:R-:W-:Y:S01]  /*6970*/  F2FP.SATFINITE.E5M2.F32.PACK_AB_MERGE_C R203, R19, R14, RZ ;  /* 0x0000000e13cb723e */ /* 0x000fe200048060ff */
[C---:B------:R-:W-:Y:S01]  /*6980*/  FFMA R18, R81.reuse, R99, R18 ;  /* 0x0000006351127223 */ /* 0x040fe20000000012 */
[C---:B------:R-:W-:Y:S01]  /*6990*/  FFMA R23, R81.reuse, R102, R23 ;  /* 0x0000006651177223 */ /* 0x040fe20000000017 */
[----:B------:R-:W-:Y:S01]  /*69a0*/  FFMA R20, R81, R101, R20 ;  /* 0x0000006551147223 */ /* 0x000fe20000000014 */
[----:B------:R-:W-:Y:S01]  /*69b0*/  F2FP.F16.E5M2.UNPACK_B R139, R162 ;  /* 0x000000a2ff8b723e */ /* 0x000fe200020004ff */
[----:B------:R-:W-:Y:S01]  /*69c0*/  HADD2.F32 R106, -RZ, R105.H1_H1 ;  /* 0x30000069ff6a7230 */ /* 0x000fe20000004100 */
[----:B------:R-:W-:Y:S01]  /*69d0*/  F2FP.SATFINITE.E5M2.F32.PACK_AB_MERGE_C R203, R13, R12, R203 ;  /* 0x0000000c0dcb723e */ /* 0x000fe200048060cb */
[----:B------:R-:W-:Y:S01]  /*69e0*/  FFMA R21, R81, R104, R21 ;  /* 0x0000006851157223 */ /* 0x000fe20000000015 */
[----:B------:R-:W-:Y:S01]  /*69f0*/  F2FP.SATFINITE.E5M2.F32.PACK_AB_MERGE_C R208, R23, R18, RZ ;  /* 0x0000001217d0723e */ /* 0x000fe200048060ff */
[----:B------:R-:W-:Y:S02]  /*6a00*/  HADD2.F32 R105, -RZ, R107.H0_H0 ;  /* 0x2000006bff697230 */ /* 0x000fe40000004100 */
[C---:B------:R-:W-:Y:S01]  /*6a10*/  FMUL R22, R78.reuse, R26 ;  /* 0x0000001a4e167220 */ /* 0x040fe20000400000 */
[----:B------:R1:W-:Y:S01]  /*6a20*/  STS.128 [R172+UR49+0x8200], R200 ;  /* 0x008200c8ac007988 */ /* 0x0003e20008000c31 */
[----:B------:R-:W-:Y:S01]  /*6a30*/  F2FP.SATFINITE.E5M2.F32.PACK_AB_MERGE_C R208, R17, R16, R208 ;  /* 0x0000001011d0723e */ /* 0x000fe200048060d0 */
[----:B------:R-:W-:Y:S02]  /*6a40*/  HADD2.F32 R140, -RZ, R139.H1_H1 ;  /* 0x3000008bff8c7230 */ /* 0x000fe40000004100 */
[C---:B------:R-:W-:Y:S01]  /*6a50*/  FFMA R22, R81.reuse, R103, R22 ;  /* 0x0000006751167223 */ /* 0x040fe20000000016 */
[C---:B------:R-:W-:Y:S01]  /*6a60*/  FMUL R27, R78.reuse, R27 ;  /* 0x0000001b4e1b7220 */ /* 0x040fe20000400000 */
[--C-:B------:R-:W-:Y:S02]  /*6a70*/  HADD2.F32 R107, -RZ, R109.reuse.H0_H0 ;  /* 0x2000006dff6b7230 */ /* 0x100fe40000004100 */
[C---:B------:R-:W-:Y:S01]  /*6a80*/  FMUL R26, R78.reuse, R30 ;  /* 0x0000001e4e1a7220 */ /* 0x040fe20000400000 */
[----:B------:R-:W-:Y:S02]  /*6a90*/  HADD2.F32 R110, -RZ, R109.H1_H1 ;  /* 0x3000006dff6e7230 */ /* 0x000fe40000004100 */
[C---:B------:R-:W-:Y:S01]  /*6aa0*/  FFMA R27, R81.reuse, R106, R27 ;  /* 0x0000006a511b7223 */ /* 0x040fe2000000001b */
[C---:B------:R-:W-:Y:S01]  /*6ab0*/  FFMA R24, R81.reuse, R105, R24 ;  /* 0x0000006951187223 */ /* 0x040fe20000000018 */
[----:B------:R-:W-:Y:S01]  /*6ac0*/  FFMA R25, R81, R108, R25 ;  /* 0x0000006c51197223 */ /* 0x000fe20000000019 */
[----:B------:R-:W-:Y:S01]  /*6ad0*/  F2FP.F16.E5M2.UNPACK_B R141, R162.H1 ;  /* 0x000000a2ff8d723e */ /* 0x000fe200030004ff */
[----:B------:R-:W-:Y:S01]  /*6ae0*/  HADD2.F32 R109, -RZ, R111.H0_H0 ;  /* 0x2000006fff6d7230 */ /* 0x000fe20000004100 */
[----:B------:R-:W-:Y:S01]  /*6af0*/  F2FP.SATFINITE.E5M2.F32.PACK_AB_MERGE_C R209, R27, R22, RZ ;  /* 0x000000161bd1723e */ /* 0x000fe200048060ff */
[----:B------:R-:W-:Y:S01]  /*6b00*/  FFMA R26, R81, R107, R26 ;  /* 0x0000006b511a7223 */ /* 0x000fe2000000001a */
[C---:B------:R-:W-:Y:S01]  /*6b10*/  FMUL R31, R78.reuse, R31 ;  /* 0x0000001f4e1f7220 */ /* 0x040fe20000400000 */
[--C-:B------:R-:W-:Y:S01]  /*6b20*/  HADD2.F32 R111, -RZ, R113.reuse.H0_H0 ;  /* 0x20000071ff6f7230 */ /* 0x100fe20000004100 */
[----:B------:R-:W-:Y:S01]  /*6b30*/  F2FP.SATFINITE.E5M2.F32.PACK_AB_MERGE_C R209, R21, R20, R209 ;  /* 0x0000001415d1723e */ /* 0x000fe200048060d1 */
[----:B------:R-:W-:Y:S02]  /*6b40*/  HADD2.F32 R114, -RZ, R113.H1_H1 ;  /* 0x30000071ff727230 */ /* 0x000fe40000004100 */
[C---:B------:R-:W-:Y:S01]  /*6b50*/  FFMA R31, R81.reuse, R110, R31 ;  /* 0x0000006e511f7223 */ /* 0x040fe2000000001f */
[C---:B------:R-:W-:Y:S01]  /*6b60*/  FFMA R28, R81.reuse, R109, R28 ;  /* 0x0000006d511c7223 */ /* 0x040fe2000000001c */
[----:B------:R-:W-:Y:S01]  /*6b70*/  FFMA R29, R81, R112, R29 ;  /* 0x00000070511d7223 */ /* 0x000fe2000000001d */
[----:B------:R-:W-:Y:S02]  /*6b80*/  HADD2.F32 R113, -RZ, R115.H0_H0 ;  /* 0x20000073ff717230 */ /* 0x000fe40000004100 */
[C---:B------:R-:W-:Y:S01]  /*6b90*/  FMUL R30, R78.reuse, R34 ;  /* 0x000000224e1e7220 */ /* 0x040fe20000400000 */
[----:B------:R-:W-:Y:S01]  /*6ba0*/  F2FP.F16.E5M2.UNPACK_B R143, R163 ;  /* 0x000000a3ff8f723e */ /* 0x000fe200020004ff */
[C---:B------:R-:W-:Y:S01]  /*6bb0*/  FMUL R35, R78.reuse, R35 ;  /* 0x000000234e237220 */ /* 0x040fe20000400000 */
[----:B------:R-:W-:Y:S01]  /*6bc0*/  HADD2.F32 R115, -RZ, R117.H0_H0 ;  /* 0x20000075ff737230 */ /* 0x000fe20000004100 */
[----:B------:R-:W-:Y:S01]  /*6bd0*/  F2FP.SATFINITE.E5M2.F32.PACK_AB_MERGE_C R210, R31, R26, RZ ;  /* 0x0000001a1fd2723e */ /* 0x000fe200048060ff */
[C---:B------:R-:W-:Y:S01]  /*6be0*/  FFMA R30, R81.reuse, R111, R30 ;  /* 0x0000006f511e7223 */ /* 0x040fe2000000001e */
[C---:B------:R-:W-:Y:S01]  /*6bf0*/  FFMA R35, R81.reuse, R114, R35 ;  /* 0x0000007251237223 */ /* 0x040fe20000000023 */
[C---:B------:R-:W-:Y:S01]  /*6c00*/  FFMA R32, R81.reuse, R113, R32 ;  /* 0x0000007151207223 */ /* 0x040fe20000000020 */
[----:B------:R-:W-:Y:S01]  /*6c10*/  F2FP.F16.E5M2.UNPACK_B R145, R163.H1 ;  /* 0x000000a3ff91723e */ /* 0x000fe200030004ff */
[----:B------:R-:W-:Y:S01]  /*6c20*/  FFMA R33, R81, R116, R33 ;  /* 0x0000007451217223 */ /* 0x000fe20000000021 */
[----:B------:R-:W-:Y:S01]  /*6c30*/  F2FP.SATFINITE.E5M2.F32.PACK_AB_MERGE_C R210, R25, R24, R210 ;  /* 0x0000001819d2723e */ /* 0x000fe200048060d2 */
[----:B------:R-:W-:Y:S01]  /*6c40*/  HADD2.F32 R144, -RZ, R143.H1_H1 ;  /* 0x3000008fff907230 */ /* 0x000fe20000004100 */
[----:B------:R-:W-:Y:S01]  /*6c50*/  F2FP.SATFINITE.E5M2.F32.PACK_AB_MERGE_C R211, R35, R30, RZ ;  /* 0x0000001e23d3723e */ /* 0x000fe200048060ff */
[----:B------:R-:W-:Y:S02]  /*6c60*/  HADD2.F32 R118, -RZ, R117.H1_H1 ;  /* 0x30000075ff767230 */ /* 0x000fe40000004100 */
[C---:B------:R-:W-:Y:S01]  /*6c70*/  FMUL R34, R78.reuse, R38 ;  /* 0x000000264e227220 */ /* 0x040fe20000400000 */
[----:B------:R-:W-:Y:S01]  /*6c80*/  HADD2.F32 R117, -RZ, R119.H0_H0 ;  /* 0x20000077ff757230 */ /* 0x000fe20000004100 */
[----:B------:R-:W-:Y:S01]  /*6c90*/  F2FP.SATFINITE.E5M2.F32.PACK_AB_MERGE_C R211, R29, R28, R211 ;  /* 0x0000001c1dd3723e */ /* 0x000fe200048060d3 */
[C---:B------:R-:W-:Y:S01]  /*6ca0*/  FMUL R39, R78.reuse, R39 ;  /* 0x000000274e277220 */ /* 0x040fe20000400000 */
[--C-:B------:R-:W-:Y:S02]  /*6cb0*/  HADD2.F32 R119, -RZ, R121.reuse.H0_H0 ;  /* 0x20000079ff777230 */ /* 0x100fe40000004100 */
[C---:B------:R-:W-:Y:S01]  /*6cc0*/  FFMA R34, R81.reuse, R115, R34 ;  /* 0x0000007351227223 */ /* 0x040fe20000000022 */
[----:B------:R-:W-:Y:S01]  /*6cd0*/  HADD2.F32 R122, -RZ, R121.H1_H1 ;  /* 0x30000079ff7a7230 */ /* 0x000fe20000004100 */
[----:B------:R1:W-:Y:S01]  /*6ce0*/  STS.128 [R192+0x8010], R208 ;  /* 0x008010d0c0007388 */ /* 0x0003e20000000c00 */
[----:B------:R-:W-:Y:S02]  /*6cf0*/  HADD2.F32 R121, -RZ, R123.H0_H0 ;  /* 0x2000007bff797230 */ /* 0x000fe40000004100 */
[C---:B------:R-:W-:Y:S01]  /*6d00*/  FFMA R39, R81.reuse, R118, R39 ;  /* 0x0000007651277223 */ /* 0x040fe20000000027 */
[C---:B------:R-:W-:Y:S01]  /*6d10*/  FFMA R36, R81.reuse, R117, R36 ;  /* 0x0000007551247223 */ /* 0x040fe20000000024 */
[----:B------:R-:W-:Y:S01]  /*6d20*/  FFMA R37, R81, R120, R37 ;  /* 0x0000007851257223 */ /* 0x000fe20000000025 */
[C---:B------:R-:W-:Y:S01]  /*6d30*/  FMUL R38, R78.reuse, R42 ;  /* 0x0000002a4e267220 */ /* 0x040fe20000400000 */
[----:B------:R-:W-:Y:S01]  /*6d40*/  ISETP.NE.AND P0, PT, R189, RZ, PT ;  /* 0x000000ffbd00720c */ /* 0x000fe20003f05270 */
[C---:B------:R-:W-:Y:S01]  /*6d50*/  FMUL R43, R78.reuse, R43 ;  /* 0x0000002b4e2b7220 */ /* 0x040fe20000400000 */
[--C-:B------:R-:W-:Y:S01]  /*6d60*/  HADD2.F32 R123, -RZ, R125.reuse.H0_H0 ;  /* 0x2000007dff7b7230 */ /* 0x100fe20000004100 */
[----:B------:R-:W-:Y:S01]  /*6d70*/  F2FP.SATFINITE.E5M2.F32.PACK_AB_MERGE_C R212, R39, R34, RZ ;  /* 0x0000002227d4723e */ /* 0x000fe200048060ff */
[C---:B------:R-:W-:Y:S01]  /*6d80*/  FFMA R38, R81.reuse, R119, R38 ;  /* 0x0000007751267223 */ /* 0x040fe20000000026 */
[C---:B------:R-:W-:Y:S01]  /*6d90*/  FFMA R43, R81.reuse, R122, R43 ;  /* 0x0000007a512b7223 */ /* 0x040fe2000000002b */
[----:B------:R-:W-:Y:S01]  /*6da0*/  FFMA R40, R81, R121, R40 ;  /* 0x0000007951287223 */ /* 0x000fe20000000028 */
[----:B------:R-:W-:Y:S01]  /*6db0*/  F2FP.SATFINITE.E5M2.F32.PACK_AB_MERGE_C R212, R33, R32, R212 ;  /* 0x0000002021d4723e */ /* 0x000fe200048060d4 */
[----:B------:R-:W-:Y:S01]  /*6dc0*/  FFMA R41, R81, R124, R41 ;  /* 0x0000007c51297223 */ /* 0x000fe20000000029 */
[----:B------:R-:W-:Y:S01]  /*6dd0*/  HADD2.F32 R126, -RZ, R125.H1_H1 ;  /* 0x3000007dff7e7230 */ /* 0x000fe20000004100 */
[----:B------:R-:W-:Y:S01]  /*6de0*/  F2FP.SATFINITE.E5M2.F32.PACK_AB_MERGE_C R213, R43, R38, RZ ;  /* 0x000000262bd5723e */ /* 0x000fe200048060ff */
[----:B------:R-:W-:Y:S02]  /*6df0*/  HADD2.F32 R125, -RZ, R127.H0_H0 ;  /* 0x2000007fff7d7230 */ /* 0x000fe40000004100 */
[C---:B------:R-:W-:Y:S01]  /*6e00*/  FMUL R42, R78.reuse, R46 ;  /* 0x0000002e4e2a7220 */ /* 0x040fe20000400000 */
[----:B------:R-:W-:Y:S01]  /*6e10*/  FMUL R47, R78, R47 ;  /* 0x0000002f4e2f7220 */ /* 0x000fe20000400000 */
[--C-:B------:R-:W-:Y:S01]  /*6e20*/  HADD2.F32 R127, -RZ, R129.reuse.H0_H0 ;  /* 0x20000081ff7f7230 */ /* 0x100fe20000004100 */
[----:B------:R-:W-:Y:S01]  /*6e30*/  F2FP.SATFINITE.E5M2.F32.PACK_AB_MERGE_C R213, R37, R36, R213 ;  /* 0x0000002425d5723e */ /* 0x000fe200048060d5 */
[C---:B------:R-:W-:Y:S01]  /*6e40*/  FFMA R42, R81.reuse, R123, R42 ;  /* 0x0000007b512a7223 */ /* 0x040fe2000000002a */
[C---:B------:R-:W-:Y:S01]  /*6e50*/  FFMA R47, R81.reuse, R126, R47 ;  /* 0x0000007e512f7223 */ /* 0x040fe2000000002f */
[C---:B------:R-:W-:Y:S01]  /*6e60*/  FFMA R44, R81.reuse, R125, R44 ;  /* 0x0000007d512c7223 */ /* 0x040fe2000000002c */
[----:B------:R-:W-:Y:S01]  /*6e70*/  ISETP.NE.AND P6, PT, R198, RZ, PT ;  /* 0x000000ffc600720c */ /* 0x000fe20003fc5270 */
[----:B------:R-:W-:Y:S01]  /*6e80*/  FFMA R45, R81, R128, R45 ;  /* 0x00000080512d7223 */ /* 0x000fe2000000002d */
[----:B------:R-:W-:Y:S01]  /*6e90*/  HADD2.F32 R130, -RZ, R129.H1_H1 ;  /* 0x30000081ff827230 */ /* 0x000fe20000004100 */
[----:B------:R-:W-:Y:S01]  /*6ea0*/  F2FP.SATFINITE.E5M2.F32.PACK_AB_MERGE_C R214, R47, R42, RZ ;  /* 0x0000002a2fd6723e */ /* 0x000fe200048060ff */
[----:B------:R-:W-:Y:S02]  /*6eb0*/  HADD2.F32 R129, -RZ, R131.H0_H0 ;  /* 0x20000083ff817230 */ /* 0x000fe40000004100 */
[C---:B------:R-:W-:Y:S01]  /*6ec0*/  FMUL R46, R78.reuse, R50 ;  /* 0x000000324e2e7220 */ /* 0x040fe20000400000 */
[C---:B------:R-:W-:Y:S01]  /*6ed0*/  FMUL R51, R78.reuse, R51 ;  /* 0x000000334e337220 */ /* 0x040fe20000400000 */
[--C-:B------:R-:W-:Y:S02]  /*6ee0*/  HADD2.F32 R131, -RZ, R133.reuse.H0_H0 ;  /* 0x20000085ff837230 */ /* 0x100fe40000004100 */
[C---:B------:R-:W-:Y:S01]  /*6ef0*/  FMUL R50, R78.reuse, R54 ;  /* 0x000000364e327220 */ /* 0x040fe20000400000 */
[C---:B------:R-:W-:Y:S01]  /*6f00*/  FFMA R46, R81.reuse, R127, R46 ;  /* 0x0000007f512e7223 */ /* 0x040fe2000000002e */
[----:B------:R-:W-:Y:S02]  /*6f10*/  HADD2.F32 R134, -RZ, R133.H1_H1 ;  /* 0x30000085ff867230 */ /* 0x000fe40000004100 */
[C---:B------:R-:W-:Y:S01]  /*6f20*/  FFMA R51, R81.reuse, R130, R51 ;  /* 0x0000008251337223 */ /* 0x040fe20000000033 */
[----:B------:R-:W-:Y:S02]  /*6f30*/  HADD2.F32 R133, -RZ, R135.H0_H0 ;  /* 0x20000087ff857230 */ /* 0x000fe40000004100 */
[C---:B------:R-:W-:Y:S01]  /*6f40*/  FMUL R55, R78.reuse, R55 ;  /* 0x000000374e377220 */ /* 0x040fe20000400000 */
[C---:B------:R-:W-:Y:S01]  /*6f50*/  FFMA R48, R81.reuse, R129, R48 ;  /* 0x0000008151307223 */ /* 0x040fe20000000030 */
[C---:B------:R-:W-:Y:S01]  /*6f60*/  FFMA R49, R81.reuse, R132, R49 ;  /* 0x0000008451317223 */ /* 0x040fe20000000031 */
[--C-:B------:R-:W-:Y:S02]  /*6f70*/  HADD2.F32 R135, -RZ, R137.reuse.H0_H0 ;  /* 0x20000089ff877230 */ /* 0x100fe40000004100 */
[C---:B------:R-:W-:Y:S01]  /*6f80*/  FFMA R50, R81.reuse, R131, R50 ;  /* 0x0000008351327223 */ /* 0x040fe20000000032 */
[----:B------:R-:W-:Y:S02]  /*6f90*/  HADD2.F32 R138, -RZ, R137.H1_H1 ;  /* 0x30000089ff8a7230 */ /* 0x000fe40000004100 */
[C---:B------:R-:W-:Y:S01]  /*6fa0*/  FMUL R54, R78.reuse, R58 ;  /* 0x0000003a4e367220 */ /* 0x040fe20000400000 */
[----:B------:R-:W-:Y:S02]  /*6fb0*/  HADD2.F32 R137, -RZ, R139.H0_H0 ;  /* 0x2000008bff897230 */ /* 0x000fe40000004100 */
[C---:B------:R-:W-:Y:S01]  /*6fc0*/  FFMA R55, R81.reuse, R134, R55 ;  /* 0x0000008651377223 */ /* 0x040fe20000000037 */
        /* <DEDUP_REMOVED lines=16> */
[----:B------:R-:W-:Y:S01]  /*70d0*/  FFMA R63, R81, R142, R63 ;  /* 0x0000008e513f7223 */ /* 0x000fe2000000003f */
[----:B------:R-:W-:Y:S01]  /*70e0*/  FMUL R67, R78, R67 ;  /* 0x000000434e437220 */ /* 0x000fe20000400000 */
[----:B------:R-:W-:Y:S01]  /*70f0*/  F2FP.SATFINITE.E5M2.F32.PACK_AB_MERGE_C R215, R51, R46, RZ ;  /* 0x0000002e33d7723e */ /* 0x000fe200048060ff */
[C---:B------:R-:W-:Y:S01]  /*7100*/  FFMA R60, R81.reuse, R141, R60 ;  /* 0x0000008d513c7223 */ /* 0x040fe2000000003c */
[C---:B------:R-:W-:Y:S01]  /*7110*/  FFMA R61, R81.reuse, R144, R61 ;  /* 0x00000090513d7223 */ /* 0x040fe2000000003d */
[C---:B------:R-:W-:Y:S01]  /*7120*/  FFMA R62, R81.reuse, R143, R62 ;  /* 0x0000008f513e7223 */ /* 0x040fe2000000003e */
[----:B------:R-:W-:Y:S01]  /*7130*/  FFMA R67, R81, R146, R67 ;  /* 0x0000009251437223 */ /* 0x000fe20000000043 */
[----:B------:R-:W-:Y:S02]  /*7140*/  F2FP.SATFINITE.E5M2.F32.PACK_AB_MERGE_C R214, R41, R40, R214 ;  /* 0x0000002829d6723e */ /* 0x000fe400048060d6 */
[----:B------:R-:W-:Y:S02]  /*7150*/  F2FP.SATFINITE.E5M2.F32.PACK_AB_MERGE_C R215, R45, R44, R215 ;  /* 0x0000002c2dd7723e */ /* 0x000fe400048060d7 */
[----:B------:R-:W-:Y:S02]  /*7160*/  F2FP.SATFINITE.E5M2.F32.PACK_AB_MERGE_C R216, R55, R50, RZ ;  /* 0x0000003237d8723e */ /* 0x000fe400048060ff */
[----:B------:R-:W-:Y:S01]  /*7170*/  F2FP.SATFINITE.E5M2.F32.PACK_AB_MERGE_C R217, R59, R54, RZ ;  /* 0x000000363bd9723e */ /* 0x000fe200048060ff */
[----:B------:R1:W-:Y:S01]  /*7180*/  STS.128 [R195+0x8020], R212 ;  /* 0x008020d4c3007388 */ /* 0x0003e20000000c00 */
[----:B------:R-:W-:Y:S02]  /*7190*/  F2FP.SATFINITE.E5M2.F32.PACK_AB_MERGE_C R218, R63, R58, RZ ;  /* 0x0000003a3fda723e */ /* 0x000fe400048060ff */
[----:B------:R-:W-:Y:S02]  /*71a0*/  F2FP.SATFINITE.E5M2.F32.PACK_AB_MERGE_C R219, R67, R62, RZ ;  /* 0x0000003e43db723e */ /* 0x000fe400048060ff */
[----:B------:R-:W-:Y:S02]  /*71b0*/  F2FP.SATFINITE.E5M2.F32.PACK_AB_MERGE_C R216, R49, R48, R216 ;  /* 0x0000003031d8723e */ /* 0x000fe400048060d8 */
[----:B------:R-:W-:Y:S02]  /*71c0*/  F2FP.SATFINITE.E5M2.F32.PACK_AB_MERGE_C R217, R53, R52, R217 ;  /* 0x0000003435d9723e */ /* 0x000fe400048060d9 */
[----:B------:R-:W-:Y:S02]  /*71d0*/  F2FP.SATFINITE.E5M2.F32.PACK_AB_MERGE_C R218, R57, R56, R218 ;  /* 0x0000003839da723e */ /* 0x000fe400048060da */
[----:B------:R-:W-:Y:S02]  /*71e0*/  F2FP.SATFINITE.E5M2.F32.PACK_AB_MERGE_C R219, R61, R60, R219 ;  /* 0x0000003c3ddb723e */ /* 0x000fe400048060db */
[----:B------:R-:W-:Y:S02]  /*71f0*/  LEA R204, R181, UR49, 0x3 ;  /* 0x00000031b5cc7c11 */ /* 0x000fe4000f8e18ff */
[----:B------:R-:W-:Y:S01]  /*7200*/  @P6 SHF.L.U32 R221, R180, 0x1f, RZ ;  /* 0x0000001fb4dd6819 */ /* 0x000fe200000006ff */
[----:B------:R1:W-:Y:S01]  /*7210*/  STS.128 [R194+0x8010], R216 ;  /* 0x008010d8c2007388 */ /* 0x0003e20000000c00 */
[----:B------:R-:W-:Y:S01]  /*7220*/  @!PT LDS RZ, [RZ] ;  /* 0x00000000fffff984 */ /* 0x000fe20000000800 */
[----:B------:R-:W-:Y:S01]  /*7230*/  @!PT LDS RZ, [RZ] ;  /* 0x00000000fffff984 */ /* 0x000fe20000000800 */
[----:B------:R-:W-:Y:S01]  /*7240*/  @!PT LDS RZ, [RZ] ;  /* 0x00000000fffff984 */ /* 0x000fe20000000800 */
[----:B------:R-:W-:Y:S01]  /*7250*/  @!PT LDS RZ, [RZ] ;  /* 0x00000000fffff984 */ /* 0x000fe20000000800 */
[----:B------:R2:W-:Y:S07]  /*7260*/  MEMBAR.ALL.CTA ;  /* 0x0000000000007992 */ /* 0x0005ee0000008000 */
[----:B--2---:R-:W2:Y:S02]  /*7270*/  FENCE.VIEW.ASYNC.S ;  /* 0x00000000000073c6 */ /* 0x004ea40000000000 */
[----:B--2---:R-:W-:Y:S06]  /*7280*/  BAR.SYNC.DEFER_BLOCKING 0x1, 0x80 ;  /* 0x0042000000007b1d */ /* 0x004fec0000010000 */
[----:B------:R-:W-:Y:S05]  /*7290*/  @P0 BRA `(.L_x_109) ;  /* 0x0000000000280947 */ /* 0x000fea0003800000 */
[----:B------:R-:W-:Y:S02]  /*72a0*/  UIADD3 UR4, UPT, UPT, UR49, 0x8200, URZ ;  /* 0x0000820031047890 */ /* 0x000fe4000fffe0ff */
[----:B------:R-:W-:Y:S01]  /*72b0*/  UIADD3 UR6, UP0, UPT, UR52, 0x680, URZ ;  /* 0x0000068034067890 */ /* 0x000fe2000ff1e0ff */
[----:B------:R-:W-:Y:S03]  /*72c0*/  UMOV UR43, UR36 ;  /* 0x00000024002b7c82 */ /* 0x000fe60008000000 */
[----:B------:R-:W-:Y:S01]  /*72d0*/  MOV R188, UR4 ;  /* 0x0000000400bc7c02 */ /* 0x000fe20008000f00 */
[----:B------:R-:W-:Y:S03]  /*72e0*/  UIADD3.X UR7, UPT, UPT, URZ, UR53, URZ, UP0, !UPT ;  /* 0x00000035ff077290 */ /* 0x000fe600087fe4ff */
[----:B------:R-:W-:Y:S11]  /*72f0*/  R2UR UR40, R188 ;  /* 0x00000000bc2872ca */ /* 0x000ff600000e0000 */
[----:B------:R-:W-:Y:S02]  /*7300*/  @!UPT UIADD3 URZ, UPT, UPT, URZ, URZ, URZ ;  /* 0x000000fffffff290 */ /* 0x000fe4000fffe0ff */
[----:B------:R2:W-:Y:S01]  /*7310*/  UTMASTG.3D [UR40], [UR6] ;  /* 0x00000028060073b5 */ /* 0x0005e20008010000 */
[----:B------:R0:W-:Y:S01]  /*7320*/  UTMACMDFLUSH ;  /* 0x00000000000079b7 */ /* 0x0001e20000000000 */
[----:B--2---:R-:W-:Y:S04]  /*7330*/  DEPBAR.LE SB0, 0x1 ;  /* 0x000080400000791a */ /* 0x004fe80000000000 */
.L_x_109:
[----:B------:R-:W-:Y:S05]  /*7340*/  BSYNC.RECONVERGENT B0 ;  /* 0x0000000000007941 */ /* 0x000fea0003800200 */
.L_x_108:
[----:B------:R-:W-:Y:S06]  /*7350*/  BAR.SYNC.DEFER_BLOCKING 0x1, 0x80 ;  /* 0x0042000000007b1d */ /* 0x000fec0000010000 */
[----:B------:R-:W2:Y:S01]  /*7360*/  @P6 SYNCS.PHASECHK.TRANS64.TRYWAIT P0, [R204+URZ+0xe0], R221 ;  /* 0x0000e0ddcc0065a7 */ /* 0x000ea200080011ff */
[----:B------:R-:W-:Y:S01]  /*7370*/  BSSY B1, `(.L_x_110) ;  /* 0x0000023000017945 */ /* 0x000fe20003800000 */
[----:B--2---:R-:W-:Y:S03]  /*7380*/  @P6 SEL R196, RZ, 0x1, !P0 ;  /* 0x00000001ffc46807 */ /* 0x004fe60004000000 */
[----:B------:R-:W-:Y:S05]  /*7390*/  @!P6 BRA `(.L_x_111) ;  /* 0x000000000080e947 */ /* 0x000fea0003800000 */
[----:B------:R-:W-:Y:S01]  /*73a0*/  ISETP.NE.AND P1, PT, R197, RZ, PT ;  /* 0x000000ffc500720c */ /* 0x000fe20003f25270 */
[----:B------:R-:W-:Y:S01]  /*73b0*/  BSSY B0, `(.L_x_112) ;  /* 0x000000a000007945 */ /* 0x000fe20003800000 */
[----:B------:R-:W-:Y:S11]  /*73c0*/  ISETP.NE.AND P0, PT, R196, RZ, PT ;  /* 0x000000ffc400720c */ /* 0x000ff60003f05270 */
[----:B------:R-:W-:Y:S04]  /*73d0*/  @P1 IMAD R0, R181, 0x2000, R186 ;  /* 0x00002000b5001824 */ /* 0x000fe800078e02ba */
[C---:B------:R-:W-:Y:S01]  /*73e0*/  @P1 IMAD.IADD R6, R0.reuse, 0x1, R199 ;  /* 0x0000000100061824 */ /* 0x040fe200078e02c7 */
[----:B------:R-:W-:Y:S03]  /*73f0*/  @P1 IADD3 R4, PT, PT, R0, R207, RZ ;  /* 0x000000cf00041210 */ /* 0x000fe60007ffe0ff */
[----:B------:R-:W-:Y:S01]  /*7400*/  @P1 IMAD.IADD R2, R205, 0x1, R6 ;  /* 0x00000001cd021824 */ /* 0x000fe200078e0206 */
[----:B------:R-:W-:Y:S06]  /*7410*/  @P0 BRA `(.L_x_113) ;  /* 0x00000000000c0947 */ /* 0x000fec0003800000 */
[----:B------:R-:W-:Y:S04]  /*7420*/  SHF.L.U32 R3, R180, 0x1f, RZ ;  /* 0x0000001fb4037819 */ /* 0x000fe800000006ff */
[----:B------:R-:W2:Y:S02]  /*7430*/  SYNCS.PHASECHK.TRANS64.TRYWAIT P0, [R204+URZ+0xe0], R3 ;  /* 0x0000e003cc0075a7 */ /* 0x000ea400080011ff */
[----:B--2---:R-:W-:Y:S05]  /*7440*/  @!P0 BRA `(.L_x_114) ;  /* 0x0000004c00bc8947 */ /* 0x004fea0003800000 */
.L_x_113:
[----:B------:R-:W-:Y:S05]  /*7450*/  BSYNC B0 ;  /* 0x0000000000007941 */ /* 0x000fea0003800000 */
.L_x_112:
[----:B------:R-:W-:Y:S01]  /*7460*/  ISETP.NE.AND P0, PT, R197, RZ, PT ;  /* 0x000000ffc500720c */ /* 0x000fe20003f05270 */
[----:B--2---:R-:W-:Y:S02]  /*7470*/  VIADD R204, R204, 0x100 ;  /* 0x00000100cccc7836 */ /* 0x004fe40000000000 */
[----:B------:R-:W-:Y:S02]  /*7480*/  IMAD.U32 R3, RZ, RZ, UR37 ;  /* 0x00000025ff037e24 */ /* 0x000fe4000f8e00ff */
[----:B------:R-:W-:Y:S03]  /*7490*/  VIADD R181, R181, 0x1 ;  /* 0x00000001b5b57836 */ /* 0x000fe60000000000 */
[----:B------:R-:W-:Y:S05]  /*74a0*/  PRMT R3, R3, 0x654, R204 ;  /* 0x0000065403037816 */ /* 0x000fea00000000cc */
[----:B------:R2:W3:Y:S04]  /*74b0*/  @P0 LDS.128 R148, [R0] ;  /* 0x0000000000940984 */ /* 0x0004e80000000c00 */
[----:B------:R2:W4:Y:S04]  /*74c0*/  @P0 LDS.128 R156, [R4+0x20] ;  /* 0x00002000049c0984 */ /* 0x0005280000000c00 */
        /* <DEDUP_REMOVED lines=9> */
[----:B------:R-:W-:Y:S01]  /*7560*/  SEL R181, R181, RZ, P0 ;  /* 0x000000ffb5b57207 */ /* 0x000fe20000000000 */
[----:B-----5:R5:W-:Y:S02]  /*7570*/  SYNCS.ARRIVE.TRANS64.RED.A1T0 RZ, [R3+URZ], RZ ;  /* 0x000000ff03ff79a7 */ /* 0x020be400081004ff */
[----:B-----5:R-:W-:Y:S04]  /*7580*/  SEL R3, RZ, 0x1, P0 ;  /* 0x00000001ff037807 */ /* 0x020fe80000000000 */
[----:B--234-:R-:W-:Y:S02]  /*7590*/  LOP3.LUT R180, R180, R3, RZ, 0x3c, !PT ;  /* 0x00000003b4b47212 */ /* 0x01cfe400078e3cff */
.L_x_111:
[----:B------:R-:W-:Y:S05]  /*75a0*/  BSYNC B1 ;  /* 0x0000000000017941 */ /* 0x000fea0003800000 */
.L_x_110:
[----:B------:R-:W-:Y:S01]  /*75b0*/  VIADD R0, R80, 0x40 ;  /* 0x0000004050007836 */ /* 0x000fe20000000000 */
[----:B------:R-:W-:Y:S04]  /*75c0*/  BSSY.RECONVERGENT B6, `(.L_x_115) ;  /* 0x0000015000067945 */ /* 0x000fe80003800200 */
[----:B------:R-:W-:Y:S04]  /*75d0*/  SHF.R.U32.HI R0, RZ, 0x15, R0 ;  /* 0x00000015ff007819 */ /* 0x000fe80000011600 */
[----:B------:R-:W-:Y:S11]  /*75e0*/  LOP3.LUT P0, RZ, R0, 0x3, R173, 0x48, !PT ;  /* 0x0000000300ff7812 */ /* 0x000ff600078048ad */
[----:B------:R-:W-:Y:S02]  /*75f0*/  @!UPT UIADD3 URZ, UPT, UPT, URZ, URZ, URZ ;  /* 0x000000fffffff290 */ /* 0x000fe4000fffe0ff */
[----:B------:R-:W-:Y:S05]  /*7600*/  @!P0 BRA `(.L_x_116) ;  /* 0x0000000000408947 */ /* 0x000fea0003800000 */
[----:B------:R-:W2:Y:S01]  /*7610*/  LDCU.64 UR8, c[0x4][0x78] ;  /* 0x01000f00ff0877ac */ /* 0x000ea20008000a00 */
[----:B------:R-:W-:Y:S01]  /*7620*/  MOV R3, 0x0 ;  /* 0x0000000000037802 */ /* 0x000fe20000000f00 */
[----:B------:R-:W-:Y:S02]  /*7630*/  HFMA2 R12, -RZ, RZ, 0, 5.9604644775390625e-08 ;  /* 0x00000001ff0c7431 */ /* 0x000fe400000001ff */
[----:B------:R-:W-:Y:S02]  /*7640*/  IMAD.MOV.U32 R8, RZ, RZ, 0x192 ;  /* 0x00000192ff087424 */ /* 0x000fe400078e00ff */
[----:B------:R-:W-:Y:S01]  /*7650*/  IMAD.MOV.U32 R13, RZ, RZ, RZ ;  /* 0x000000ffff0d7224 */ /* 0x000fe200078e00ff */
[----:B------:R-:W3:Y:S01]  /*7660*/  LDCU.64 UR6, c[0x4][0x80] ;  /* 0x01001000ff0677ac */ /* 0x000ee20008000a00 */
[----:B------:R-:W4:Y:S01]  /*7670*/  LDC.64 R2, c[0x4][R3] ;  /* 0x0100000003027b82 */ /* 0x000f220000000a00 */
[----:B------:R-:W5:Y:S01]  /*7680*/  LDCU.64 UR4, c[0x4][0x18] ;  /* 0x01000300ff0477ac */ /* 0x000f620008000a00 */
[----:B--2---:R-:W-:Y:S01]  /*7690*/  MOV R5, UR9 ;  /* 0x0000000900057c02 */ /* 0x004fe20008000f00 */
[----:B------:R-:W-:Y:S01]  /*76a0*/  IMAD.U32 R4, RZ, RZ, UR8 ;  /* 0x00000008ff047e24 */ /* 0x000fe2000f8e00ff */
[----:B---3--:R-:W-:Y:S01]  /*76b0*/  MOV R7, UR7 ;  /* 0x0000000700077c02 */ /* 0x008fe20008000f00 */
[----:B------:R-:W-:Y:S01]  /*76c0*/  IMAD.U32 R6, RZ, RZ, UR6 ;  /* 0x00000006ff067e24 */ /* 0x000fe2000f8e00ff */
[----:B-----5:R-:W-:Y:S01]  /*76d0*/  MOV R11, UR5 ;  /* 0x00000005000b7c02 */ /* 0x020fe20008000f00 */
[----:B------:R-:W-:Y:S02]  /*76e0*/  IMAD.U32 R10, RZ, RZ, UR4 ;  /* 0x00000004ff0a7e24 */ /* 0x000fe4000f8e00ff */
[----:B------:R-:W-:Y:S07]  /*76f0*/  LEPC R20, `(.L_x_116) ;  /* 0x000000001014794e */ /* 0x000fee0000000000 */
[----:B-1--4-:R-:W-:Y:S05]  /*7700*/  CALL.ABS.NOINC R2 ;  /* 0x0000000002007343 */ /* 0x012fea0003c00000 */
.L_x_116:
[----:B------:R-:W-:Y:S05]  /*7710*/  BSYNC.RECONVERGENT B6 ;  /* 0x0000000000067941 */ /* 0x000fea0003800200 */
.L_x_115:
[----:B------:R-:W-:Y:S01]  /*7720*/  F2FP.F16.E5M2.UNPACK_B R4, R149 ;  /* 0x00000095ff04723e */ /* 0x000fe200020004ff */
[----:B------:R-:W-:Y:S05]  /*7730*/  WARPSYNC.ALL ;  /* 0x0000000000007948 */ /* 0x000fea0003800000 */
[----:B------:R-:W-:Y:S01]  /*7740*/  R2UR UR4, R80 ;  /* 0x00000000500472ca */ /* 0x000fe200000e0000 */
[--C-:B------:R-:W-:Y:S01]  /*7750*/  HADD2.F32 R88, -RZ, R4.reuse.H0_H0 ;  /* 0x20000004ff587230 */ /* 0x100fe20000004100 */
[-C--:B------:R-:W-:Y:S01]  /*7760*/  F2FP.F16.E5M2.UNPACK_B R0, R148.reuse ;  /* 0x00000094ff00723e */ /* 0x080fe200020004ff */
[----:B------:R-:W-:Y:S01]  /*7770*/  HADD2.F32 R83, -RZ, R4.H1_H1 ;  /* 0x30000004ff537230 */ /* 0x000fe20000004100 */
[----:B------:R-:W-:Y:S01]  /*7780*/  F2FP.F16.E5M2.UNPACK_B R4, R151 ;  /* 0x00000097ff04723e */ /* 0x000fe200020004ff */
[----:B------:R-:W-:Y:S01]  /*7790*/  BSSY.RECONVERGENT B0, `(.L_x_117) ;  /* 0x0000116000007945 */ /* 0x000fe20003800200 */
[----:B------:R-:W-:Y:S01]  /*77a0*/  F2FP.F16.E5M2.UNPACK_B R3, R148.H1 ;  /* 0x00000094ff03723e */ /* 0x000fe200030004ff */
[--C-:B------:R-:W-:Y:S01]  /*77b0*/  HADD2.F32 R2, -RZ, R0.reuse.H0_H0 ;  /* 0x20000000ff027230 */ /* 0x100fe20000004100 */
[----:B-1----:R-:W-:Y:S01]  /*77c0*/  F2FP.F16.E5M2.UNPACK_B R135, R162 ;  /* 0x000000a2ff87723e */ /* 0x002fe200020004ff */
[----:B------:R-:W-:Y:S01]  /*77d0*/  HADD2.F32 R82, -RZ, R0.H1_H1 ;  /* 0x30000000ff527230 */ /* 0x000fe20000004100 */
[----:B------:R-:W-:Y:S01]  /*77e0*/  F2FP.F16.E5M2.UNPACK_B R0, R149.H1 ;  /* 0x00000095ff00723e */ /* 0x000fe200030004ff */
[--C-:B------:R-:W-:Y:S01]  /*77f0*/  HADD2.F32 R84, -RZ, R3.reuse.H0_H0 ;  /* 0x20000003ff547230 */ /* 0x100fe20000004100 */
[----:B------:R-:W-:Y:S01]  /*7800*/  F2FP.F16.E5M2.UNPACK_B R125, R159.H1 ;  /* 0x0000009fff7d723e */ /* 0x000fe200030004ff */
[----:B------:R-:W-:Y:S01]  /*7810*/  HADD2.F32 R86, -RZ, R3.H1_H1 ;  /* 0x30000003ff567230 */ /* 0x000fe20000004100 */
[-C--:B------:R-:W-:Y:S01]  /*7820*/  F2FP.F16.E5M2.UNPACK_B R3, R150.reuse ;  /* 0x00000096ff03723e */ /* 0x080fe200020004ff */
[--C-:B------:R-:W-:Y:S01]  /*7830*/  HADD2.F32 R90, -RZ, R0.reuse.H0_H0 ;  /* 0x20000000ff5a7230 */ /* 0x100fe20000004100 */
[----:B------:R-:W-:Y:S01]  /*7840*/  ISETP.NE.AND P0, PT, R189, RZ, PT ;  /* 0x000000ffbd00720c */ /* 0x000fe20003f05270 */
[----:B------:R-:W-:Y:S01]  /*7850*/  HADD2.F32 R85, -RZ, R0.H1_H1 ;  /* 0x30000000ff557230 */ /* 0x000fe20000004100 */
[----:B------:R-:W-:Y:S01]  /*7860*/  F2FP.F16.E5M2.UNPACK_B R0, R150.H1 ;  /* 0x00000096ff00723e */ /* 0x000fe200030004ff */
[--C-:B------:R-:W-:Y:S01]  /*7870*/  HADD2.F32 R92, -RZ, R3.reuse.H0_H0 ;  /* 0x20000003ff5c7230 */ /* 0x100fe20000004100 */
[----:B------:R-:W-:Y:S01]  /*7880*/  ISETP.NE.AND P6, PT, R198, RZ, PT ;  /* 0x000000ffc600720c */ /* 0x000fe20003fc5270 */
[----:B------:R-:W-:Y:S01]  /*7890*/  HADD2.F32 R87, -RZ, R3.H1_H1 ;  /* 0x30000003ff577230 */ /* 0x000fe20000004100 */
[----:B------:R-:W-:Y:S01]  /*78a0*/  F2FP.F16.E5M2.UNPACK_B R3, R151.H1 ;  /* 0x00000097ff03723e */ /* 0x000fe200030004ff */
[--C-:B------:R-:W-:Y:S02]  /*78b0*/  HADD2.F32 R94, -RZ, R0.reuse.H0_H0 ;  /* 0x20000000ff5e7230 */ /* 0x100fe40000004100 */
[----:B------:R-:W-:Y:S01]  /*78c0*/  HADD2.F32 R89, -RZ, R0.H1_H1 ;  /* 0x30000000ff597230 */ /* 0x000fe20000004100 */
[-C--:B------:R-:W-:Y:S01]  /*78d0*/  F2FP.F16.E5M2.UNPACK_B R0, R152.reuse ;  /* 0x00000098ff00723e */ /* 0x080fe200020004ff */
[--C-:B------:R-:W-:Y:S02]  /*78e0*/  HADD2.F32 R96, -RZ, R4.reuse.H0_H0 ;  /* 0x20000004ff607230 */ /* 0x100fe40000004100 */
[----:B------:R-:W-:Y:S01]  /*78f0*/  HADD2.F32 R91, -RZ, R4.H1_H1 ;  /* 0x30000004ff5b7230 */ /* 0x000fe20000004100 */
[-C--:B------:R-:W-:Y:S01]  /*7900*/  F2FP.F16.E5M2.UNPACK_B R4, R153.reuse ;  /* 0x00000099ff04723e */ /* 0x080fe200020004ff */
[--C-:B------:R-:W-:Y:S02]  /*7910*/  HADD2.F32 R100, -RZ, R0.reuse.H0_H0 ;  /* 0x20000000ff647230 */ /* 0x100fe40000004100 */
[----:B------:R-:W-:Y:S01]  /*7920*/  HADD2.F32 R95, -RZ, R0.H1_H1 ;  /* 0x30000000ff5f7230 */ /* 0x000fe20000004100 */
[----:B------:R-:W-:Y:S01]  /*7930*/  F2FP.F16.E5M2.UNPACK_B R0, R153.H1 ;  /* 0x00000099ff00723e */ /* 0x000fe200030004ff */
[--C-:B------:R-:W-:Y:S02]  /*7940*/  HADD2.F32 R98, -RZ, R3.reuse.H0_H0 ;  /* 0x20000003ff627230 */ /* 0x100fe40000004100 */
[----:B------:R-:W-:Y:S01]  /*7950*/  HADD2.F32 R93, -RZ, R3.H1_H1 ;  /* 0x30000003ff5d7230 */ /* 0x000fe20000004100 */
[----:B------:R-:W-:Y:S01]  /*7960*/  F2FP.F16.E5M2.UNPACK_B R3, R152.H1 ;  /* 0x00000098ff03723e */ /* 0x000fe200030004ff */
[--C-:B------:R-:W-:Y:S02]  /*7970*/  HADD2.F32 R106, -RZ, R0.reuse.H0_H0 ;  /* 0x20000000ff6a7230 */ /* 0x100fe40000004100 */
[----:B------:R-:W-:Y:S01]  /*7980*/  HADD2.F32 R101, -RZ, R0.H1_H1 ;  /* 0x30000000ff657230 */ /* 0x000fe20000004100 */
[-C--:B------:R-:W-:Y:S01]  /*7990*/  F2FP.F16.E5M2.UNPACK_B R0, R154.reuse.H1 ;  /* 0x0000009aff00723e */ /* 0x080fe200030004ff */
[--C-:B------:R-:W-:Y:S02]  /*79a0*/  HADD2.F32 R104, -RZ, R4.reuse.H0_H0 ;  /* 0x20000004ff687230 */ /* 0x100fe40000004100 */
[----:B------:R-:W-:Y:S01]  /*79b0*/  HADD2.F32 R99, -RZ, R4.H1_H1 ;  /* 0x30000004ff637230 */ /* 0x000fe20000004100 */
[----:B------:R-:W-:Y:S01]  /*79c0*/  F2FP.F16.E5M2.UNPACK_B R4, R155 ;  /* 0x0000009bff04723e */ /* 0x000fe200020004ff */
[--C-:B------:R-:W-:Y:S02]  /*79d0*/  HADD2.F32 R102, -RZ, R3.reuse.H0_H0 ;  /* 0x20000003ff667230 */ /* 0x100fe40000004100 */
[----:B------:R-:W-:Y:S01]  /*79e0*/  HADD2.F32 R97, -RZ, R3.H1_H1 ;  /* 0x30000003ff617230 */ /* 0x000fe20000004100 */
[----:B------:R-:W-:Y:S01]  /*79f0*/  F2FP.F16.E5M2.UNPACK_B R3, R154 ;  /* 0x0000009aff03723e */ /* 0x000fe200020004ff */
[--C-:B------:R-:W-:Y:S02]  /*7a00*/  HADD2.F32 R110, -RZ, R0.reuse.H0_H0 ;  /* 0x20000000ff6e7230 */ /* 0x100fe40000004100 */
[----:B------:R-:W-:Y:S01]  /*7a10*/  HADD2.F32 R105, -RZ, R0.H1_H1 ;  /* 0x30000000ff697230 */ /* 0x000fe20000004100 */
[-C--:B------:R-:W-:Y:S01]  /*7a20*/  F2FP.F16.E5M2.UNPACK_B R0, R156.reuse ;  /* 0x0000009cff00723e */ /* 0x080fe200020004ff */
[--C-:B------:R-:W-:Y:S02]  /*7a30*/  HADD2.F32 R112, -RZ, R4.reuse.H0_H0 ;  /* 0x20000004ff707230 */ /* 0x100fe40000004100 */
[----:B------:R-:W-:Y:S01]  /*7a40*/  HADD2.F32 R107, -RZ, R4.H1_H1 ;  /* 0x30000004ff6b7230 */ /* 0x000fe20000004100 */
[----:B------:R-:W-:Y:S01]  /*7a50*/  F2FP.F16.E5M2.UNPACK_B R4, R157 ;  /* 0x0000009dff04723e */ /* 0x000fe200020004ff */
[--C-:B------:R-:W-:Y:S02]  /*7a60*/  HADD2.F32 R108, -RZ, R3.reuse.H0_H0 ;  /* 0x20000003ff6c7230 */ /* 0x100fe40000004100 */
[----:B------:R-:W-:Y:S01]  /*7a70*/  HADD2.F32 R103, -RZ, R3.H1_H1 ;  /* 0x30000003ff677230 */ /* 0x000fe20000004100 */
[----:B------:R-:W-:Y:S01]  /*7a80*/  F2FP.F16.E5M2.UNPACK_B R3, R155.H1 ;  /* 0x0000009bff03723e */ /* 0x000fe200030004ff */
[--C-:B------:R-:W-:Y:S02]  /*7a90*/  HADD2.F32 R116, -RZ, R0.reuse.H0_H0 ;  /* 0x20000000ff747230 */ /* 0x100fe40000004100 */
[----:B------:R-:W-:Y:S01]  /*7aa0*/  HADD2.F32 R111, -RZ, R0.H1_H1 ;  /* 0x30000000ff6f7230 */ /* 0x000fe20000004100 */
[----:B------:R-:W-:Y:S01]  /*7ab0*/  F2FP.F16.E5M2.UNPACK_B R0, R156.H1 ;  /* 0x0000009cff00723e */ /* 0x000fe200030004ff */
[--C-:B------:R-:W-:Y:S02]  /*7ac0*/  HADD2.F32 R120, -RZ, R4.reuse.H0_H0 ;  /* 0x20000004ff787230 */ /* 0x100fe40000004100 */
[----:B------:R-:W-:Y:S02]  /*7ad0*/  HADD2.F32 R115, -RZ, R4.H1_H1 ;  /* 0x30000004ff737230 */ /* 0x000fe40000004100 */
[--C-:B------:R-:W-:Y:S01]  /*7ae0*/  HADD2.F32 R114, -RZ, R3.reuse.H0_H0 ;  /* 0x20000003ff727230 */ /* 0x100fe20000004100 */
[----:B------:R-:W1:Y:S01]  /*7af0*/  LDTM.x64 R4, tmem[UR4+0x40] ;  /* 0x00004004000479ee */ /* 0x000e620008340000 */
[----:B------:R-:W-:Y:S01]  /*7b00*/  HADD2.F32 R109, -RZ, R3.H1_H1 ;  /* 0x30000003ff6d7230 */ /* 0x000fe20000004100 */
[----:B------:R-:W-:Y:S01]  /*7b10*/  F2FP.F16.E5M2.UNPACK_B R3, R157.H1 ;  /* 0x0000009dff03723e */ /* 0x000fe200030004ff */
        /* <DEDUP_REMOVED lines=14> */
[----:B------:R-:W-:Y:S01]  /*7c00*/  F2FP.F16.E5M2.UNPACK_B R0, R160.H1 ;  /* 0x000000a0ff00723e */ /* 0x000fe200030004ff */
[--C-:B------:R-:W-:Y:S02]  /*7c10*/  HADD2.F32 R132, -RZ, R3.reuse.H0_H0 ;  /* 0x20000003ff847230 */ /* 0x100fe40000004100 */
[C---:B-1----:R-:W-:Y:S01]  /*7c20*/  FMUL R7, R78.reuse, R7 ;  /* 0x000000074e077220 */ /* 0x042fe20000400000 */
        /* <DEDUP_REMOVED lines=10> */
[C---:B------:R-:W-:Y:S01]  /*7cd0*/  FMUL R0, R78.reuse, R4 ;  /* 0x000000044e007220 */ /* 0x040fe20000400000 */
[--C-:B------:R-:W-:Y:S01]  /*7ce0*/  HADD2.F32 R140, -RZ, R135.reuse.H0_H0 ;  /* 0x20000087ff8c7230 */ /* 0x100fe20000004100 */
[----:B------:R-:W-:Y:S01]  /*7cf0*/  F2FP.F16.E5M2.UNPACK_B R4, R163 ;  /* 0x000000a3ff04723e */ /* 0x000fe200020004ff */
[----:B------:R-:W-:Y:S02]  /*7d00*/  HADD2.F32 R135, -RZ, R135.H1_H1 ;  /* 0x30000087ff877230 */ /* 0x000fe40000004100 */
[C---:B------:R-:W-:Y:S01]  /*7d10*/  FFMA R0, R81.reuse, R2, R0 ;  /* 0x0000000251007223 */ /* 0x040fe20000000000 */
[C---:B------:R-:W-:Y:S01]  /*7d20*/  FMUL R2, R78.reuse, R5 ;  /* 0x000000054e027220 */ /* 0x040fe20000400000 */
[--C-:B------:R-:W-:Y:S01]  /*7d30*/  HADD2.F32 R142, -RZ, R3.reuse.H0_H0 ;  /* 0x20000003ff8e7230 */ /* 0x100fe20000004100 */
[----:B------:R-:W-:Y:S01]  /*7d40*/  F2FP.F16.E5M2.UNPACK_B R5, R163.H1 ;  /* 0x000000a3ff05723e */ /* 0x000fe200030004ff */
[----:B------:R-:W-:Y:S02]  /*7d50*/  HADD2.F32 R137, -RZ, R3.H1_H1 ;  /* 0x30000003ff897230 */ /* 0x000fe40000004100 */
[C---:B------:R-:W-:Y:S01]  /*7d60*/  FFMA R2, R81.reuse, R82, R2 ;  /* 0x0000005251027223 */ /* 0x040fe20000000002 */
[--C-:B------:R-:W-:Y:S02]  /*7d70*/  HADD2.F32 R82, -RZ, R4.reuse.H0_H0 ;  /* 0x20000004ff527230 */ /* 0x100fe40000004100 */
[C---:B------:R-:W-:Y:S01]  /*7d80*/  FMUL R3, R78.reuse, R6 ;  /* 0x000000064e037220 */ /* 0x040fe20000400000 */
[----:B------:R-:W-:Y:S02]  /*7d90*/  HADD2.F32 R139, -RZ, R4.H1_H1 ;  /* 0x30000004ff8b7230 */ /* 0x000fe40000004100 */
[C---:B------:R-:W-:Y:S01]  /*7da0*/  FMUL R4, R78.reuse, R9 ;  /* 0x000000094e047220 */ /* 0x040fe20000400000 */
[--C-:B------:R-:W-:Y:S02]  /*7db0*/  HADD2.F32 R141, -RZ, R5.reuse.H1_H1 ;  /* 0x30000005ff8d7230 */ /* 0x100fe40000004100 */
[C---:B------:R-:W-:Y:S01]  /*7dc0*/  FFMA R3, R81.reuse, R84, R3 ;  /* 0x0000005451037223 */ /* 0x040fe20000000003 */
[----:B------:R-:W-:Y:S01]  /*7dd0*/  FFMA R7, R81, R86, R7 ;  /* 0x0000005651077223 */ /* 0x000fe20000000007 */
[----:B------:R-:W-:Y:S02]  /*7de0*/  HADD2.F32 R84, -RZ, R5.H0_H0 ;  /* 0x20000005ff547230 */ /* 0x000fe40000004100 */
[C---:B------:R-:W-:Y:S01]  /*7df0*/  FMUL R5, R78.reuse, R10 ;  /* 0x0000000a4e057220 */ /* 0x040fe20000400000 */
[C---:B------:R-:W-:Y:S01]  /*7e00*/  FMUL R6, R78.reuse, R11 ;  /* 0x0000000b4e067220 */ /* 0x040fe20000400000 */
[C---:B------:R-:W-:Y:S01]  /*7e10*/  FMUL R11, R78.reuse, R16 ;  /* 0x000000104e0b7220 */ /* 0x040fe20000400000 */
[----:B------:R-:W-:Y:S01]  /*7e20*/  F2FP.SATFINITE.E5M2.F32.PACK_AB_MERGE_C R143, R7, R3, RZ ;  /* 0x00000003078f723e */ /* 0x000fe200048060ff */
[C---:B------:R-:W-:Y:S01]  /*7e30*/  FMUL R3, R78.reuse, R8 ;  /* 0x000000084e037220 */ /* 0x040fe20000400000 */
[C---:B------:R-:W-:Y:S01]  /*7e40*/  FMUL R7, R78.reuse, R12 ;  /* 0x0000000c4e077220 */ /* 0x040fe20000400000 */
[C---:B------:R-:W-:Y:S01]  /*7e50*/  FMUL R8, R78.reuse, R13 ;  /* 0x0000000d4e087220 */ /* 0x040fe20000400000 */
[C---:B------:R-:W-:Y:S01]  /*7e60*/  FMUL R12, R78.reuse, R17 ;  /* 0x000000114e0c7220 */ /* 0x040fe20000400000 */
[C---:B------:R-:W-:Y:S01]  /*7e70*/  FFMA R3, R81.reuse, R88, R3 ;  /* 0x0000005851037223 */ /* 0x040fe20000000003 */
[C---:B------:R-:W-:Y:S01]  /*7e80*/  FFMA R4, R81.reuse, R83, R4 ;  /* 0x0000005351047223 */ /* 0x040fe20000000004 */
[C---:B------:R-:W-:Y:S01]  /*7e90*/  FFMA R5, R81.reuse, R90, R5 ;  /* 0x0000005a51057223 */ /* 0x040fe20000000005 */
[C---:B------:R-:W-:Y:S01]  /*7ea0*/  FFMA R6, R81.reuse, R85, R6 ;  /* 0x0000005551067223 */ /* 0x040fe20000000006 */
[C---:B------:R-:W-:Y:S01]  /*7eb0*/  FFMA R7, R81.reuse, R92, R7 ;  /* 0x0000005c51077223 */ /* 0x040fe20000000007 */
[C---:B------:R-:W-:Y:S01]  /*7ec0*/  FFMA R8, R81.reuse, R87, R8 ;  /* 0x0000005751087223 */ /* 0x040fe20000000008 */
[C---:B------:R-:W-:Y:S01]  /*7ed0*/  FMUL R16, R78.reuse, R21 ;  /* 0x000000154e107220 */ /* 0x040fe20000400000 */
[----:B------:R-:W-:Y:S01]  /*7ee0*/  FMUL R9, R78, R14 ;  /* 0x0000000e4e097220 */ /* 0x000fe20000400000 */
[----:B------:R-:W-:Y:S01]  /*7ef0*/  F2FP.SATFINITE.E5M2.F32.PACK_AB_MERGE_C R5, R6, R5, RZ ;  /* 0x000000050605723e */ /* 0x000fe200048060ff */
[C---:B------:R-:W-:Y:S01]  /*7f00*/  FMUL R10, R78.reuse, R15 ;  /* 0x0000000f4e0a7220 */ /* 0x040fe20000400000 */
[C---:B------:R-:W-:Y:S01]  /*7f10*/  FMUL R15, R78.reuse, R20 ;  /* 0x000000144e0f7220 */ /* 0x040fe20000400000 */
[C---:B------:R-:W-:Y:S01]  /*7f20*/  FFMA R9, R81.reuse, R94, R9 ;  /* 0x0000005e51097223 */ /* 0x040fe20000000009 */
[C---:B------:R-:W-:Y:S01]  /*7f30*/  FMUL R20, R78.reuse, R25 ;  /* 0x000000194e147220 */ /* 0x040fe20000400000 */
[C---:B------:R-:W-:Y:S01]  /*7f40*/  FFMA R10, R81.reuse, R89, R10 ;  /* 0x00000059510a7223 */ /* 0x040fe2000000000a */
[C---:B------:R-:W-:Y:S01]  /*7f50*/  FFMA R11, R81.reuse, R96, R11 ;  /* 0x00000060510b7223 */ /* 0x040fe2000000000b */
[C---:B------:R-:W-:Y:S01]  /*7f60*/  FFMA R12, R81.reuse, R91, R12 ;  /* 0x0000005b510c7223 */ /* 0x040fe2000000000c */
[C---:B------:R-:W-:Y:S01]  /*7f70*/  FMUL R13, R78.reuse, R18 ;  /* 0x000000124e0d7220 */ /* 0x040fe20000400000 */
[----:B------:R-:W-:Y:S01]  /*7f80*/  FMUL R14, R78, R19 ;  /* 0x000000134e0e7220 */ /* 0x000fe20000400000 */
[----:B------:R-:W-:Y:S01]  /*7f90*/  F2FP.SATFINITE.E5M2.F32.PACK_AB_MERGE_C R9, R10, R9, RZ ;  /* 0x000000090a09723e */ /* 0x000fe200048060ff */
[C---:B------:R-:W-:Y:S01]  /*7fa0*/  FMUL R19, R78.reuse, R24 ;  /* 0x000000184e137220 */ /* 0x040fe20000400000 */
        /* <DEDUP_REMOVED lines=17> */
[----:B------:R-:W-:Y:S01]  /*80c0*/  FMUL R27, R78, R32 ;  /* 0x000000204e1b7220 */ /* 0x000fe20000400000 */
[C---:B------:R-:W-:Y:S01]  /*80d0*/  FFMA R21, R81.reuse, R106, R21 ;  /* 0x0000006a51157223 */ /* 0x040fe20000000015 */
[C---:B------:R-:W-:Y:S01]  /*80e0*/  FFMA R22, R81.reuse, R101, R22 ;  /* 0x0000006551167223 */ /* 0x040fe20000000016 */
[----:B------:R-:W-:Y:S01]  /*80f0*/  F2FP.SATFINITE.E5M2.F32.PACK_AB_MERGE_C R16, R16, R15, R17 ;  /* 0x0000000f1010723e */ /* 0x000fe20004806011 */
[C---:B------:R-:W-:Y:S01]  /*8100*/  FFMA R23, R81.reuse, R108, R23 ;  /* 0x0000006c51177223 */ /* 0x040fe20000000017 */
[C---:B------:R-:W-:Y:S01]  /*8110*/  FFMA R24, R81.reuse, R103, R24 ;  /* 0x0000006751187223 */ /* 0x040fe20000000018 */
[----:B------:R-:W-:Y:S01]  /*8120*/  FMUL R32, R78, R37 ;  /* 0x000000254e207220 */ /* 0x000fe20000400000 */
[----:B------:R-:W-:Y:S01]  /*8130*/  F2FP.SATFINITE.E5M2.F32.PACK_AB_MERGE_C R21, R22, R21, RZ ;  /* 0x000000151615723e */ /* 0x000fe200048060ff */
[C---:B------:R-:W-:Y:S01]  /*8140*/  FMUL R25, R78.reuse, R30 ;  /* 0x0000001e4e197220 */ /* 0x040fe20000400000 */
[C---:B------:R-:W-:Y:S01]  /*8150*/  FMUL R26, R78.reuse, R31 ;  /* 0x0000001f4e1a7220 */ /* 0x040fe20000400000 */
[----:B------:R-:W-:Y:S01]  /*8160*/  FMUL R31, R78, R36 ;  /* 0x000000244e1f7220 */ /* 0x000fe20000400000 */
[----:B------:R-:W-:Y:S01]  /*8170*/  F2FP.SATFINITE.E5M2.F32.PACK_AB_MERGE_C R17, R20, R19, R21 ;  /* 0x000000131411723e */ /* 0x000fe20004806015 */
        /* <DEDUP_REMOVED lines=8> */
[----:B------:R-:W-:Y:S01]  /*8200*/  FMUL R35, R78, R40 ;  /* 0x000000284e237220 */ /* 0x000fe20000400000 */
[C---:B------:R-:W-:Y:S01]  /*8210*/  FFMA R29, R81.reuse, R114, R29 ;  /* 0x00000072511d7223 */ /* 0x040fe2000000001d */
[----:B------:R-:W-:Y:S01]  /*8220*/  F2FP.SATFINITE.E5M2.F32.PACK_AB_MERGE_C R18, R24, R23, R18 ;  /* 0x000000171812723e */ /* 0x000fe20004806012 */
        /* <DEDUP_REMOVED lines=22> */
[C---:B------:R-:W-:Y:S01]  /*8390*/  FMUL R41, R78.reuse, R46 ;  /* 0x0000002e4e297220 */ /* 0x040fe20000400000 */
[C---:B------:R-:W-:Y:S01]  /*83a0*/  FMUL R42, R78.reuse, R47 ;  /* 0x0000002f4e2a7220 */ /* 0x040fe20000400000 */
[C---:B------:R-:W-:Y:S01]  /*83b0*/  FFMA R40, R81.reuse, R119, R40 ;  /* 0x0000007751287223 */ /* 0x040fe20000000028 */
[--C-:B------:R-:W-:Y:S02]  /*83c0*/  HADD2.F32 R130, -RZ, R125.reuse.H0_H0 ;  /* 0x2000007dff827230 */ /* 0x100fe40000004100 */
[C---:B------:R-:W-:Y:S01]  /*83d0*/  FFMA R41, R81.reuse, R126, R41 ;  /* 0x0000007e51297223 */ /* 0x040fe20000000029 */
[----:B------:R-:W-:Y:S02]  /*83e0*/  HADD2.F32 R125, -RZ, R125.H1_H1 ;  /* 0x3000007dff7d7230 */ /* 0x000fe40000004100 */
[C---:B------:R-:W-:Y:S01]  /*83f0*/  FMUL R45, R78.reuse, R50 ;  /* 0x000000324e2d7220 */ /* 0x040fe20000400000 */
[C---:B------:R-:W-:Y:S01]  /*8400*/  FFMA R42, R81.reuse, R121, R42 ;  /* 0x00000079512a7223 */ /* 0x040fe2000000002a */
[C---:B------:R-:W-:Y:S01]  /*8410*/  FMUL R46, R78.reuse, R51 ;  /* 0x000000334e2e7220 */ /* 0x040fe20000400000 */
[C---:B------:R-:W-:Y:S01]  /*8420*/  FFMA R43, R81.reuse, R128, R43 ;  /* 0x00000080512b7223 */ /* 0x040fe2000000002b */
[C---:B------:R-:W-:Y:S01]  /*8430*/  FMUL R47, R78.reuse, R52 ;  /* 0x000000344e2f7220 */ /* 0x040fe20000400000 */
        /* <DEDUP_REMOVED lines=10> */
[C---:B------:R-:W-:Y:S01]  /*84e0*/  FFMA R45, R81.reuse, R130, R45 ;  /* 0x00000082512d7223 */ /* 0x040fe2000000002d */
[C---:B------:R-:W-:Y:S01]  /*84f0*/  FMUL R59, R78.reuse, R64 ;  /* 0x000000404e3b7220 */ /* 0x040fe20000400000 */
[C---:B------:R-:W-:Y:S01]  /*8500*/  FMUL R60, R78.reuse, R65 ;  /* 0x000000414e3c7220 */ /* 0x040fe20000400000 */
[C---:B------:R-:W-:Y:S01]  /*8510*/  FMUL R61, R78.reuse, R66 ;  /* 0x000000424e3d7220 */ /* 0x040fe20000400000 */
[----:B------:R-:W-:Y:S01]  /*8520*/  FMUL R62, R78, R67 ;  /* 0x000000434e3e7220 */ /* 0x000fe20000400000 */
[C---:B------:R-:W-:Y:S01]  /*8530*/  FFMA R46, R81.reuse, R125, R46 ;  /* 0x0000007d512e7223 */ /* 0x040fe2000000002e */
[----:B------:R-:W-:Y:S01]  /*8540*/  F2FP.SATFINITE.E5M2.F32.PACK_AB_MERGE_C R64, R2, R0, R143 ;  /* 0x000000000240723e */ /* 0x000fe2000480608f */
[C---:B------:R-:W-:Y:S01]  /*8550*/  FFMA R47, R81.reuse, R132, R47 ;  /* 0x00000084512f7223 */ /* 0x040fe2000000002f */
[----:B------:R-:W-:Y:S01]  /*8560*/  F2FP.SATFINITE.E5M2.F32.PACK_AB_MERGE_C R65, R4, R3, R5 ;  /* 0x000000030441723e */ /* 0x000fe20004806005 */
[C---:B------:R-:W-:Y:S01]  /*8570*/  FFMA R48, R81.reuse, R127, R48 ;  /* 0x0000007f51307223 */ /* 0x040fe20000000030 */
[----:B------:R-:W-:Y:S01]  /*8580*/  F2FP.SATFINITE.E5M2.F32.PACK_AB_MERGE_C R66, R8, R7, R9 ;  /* 0x000000070842723e */ /* 0x000fe20004806009 */
[C---:B------:R-:W-:Y:S01]  /*8590*/  FFMA R49, R81.reuse, R134, R49 ;  /* 0x0000008651317223 */ /* 0x040fe20000000031 */
[----:B------:R-:W-:Y:S01]  /*85a0*/  F2FP.SATFINITE.E5M2.F32.PACK_AB_MERGE_C R67, R12, R11, R13 ;  /* 0x0000000b0c43723e */ /* 0x000fe2000480600d */
[----:B------:R-:W-:Y:S01]  /*85b0*/  FMUL R53, R78, R58 ;  /* 0x0000003a4e357220 */ /* 0x000fe20000400000 */
[C---:B------:R-:W-:Y:S01]  /*85c0*/  FFMA R50, R81.reuse, R129, R50 ;  /* 0x0000008151327223 */ /* 0x040fe20000000032 */
[C---:B------:R-:W-:Y:S01]  /*85d0*/  FFMA R51, R81.reuse, R136, R51 ;  /* 0x0000008851337223 */ /* 0x040fe20000000033 */
[C---:B------:R-:W-:Y:S01]  /*85e0*/  FFMA R52, R81.reuse, R131, R52 ;  /* 0x0000008351347223 */ /* 0x040fe20000000034 */
[----:B------:R1:W-:Y:S01]  /*85f0*/  STS.128 [R172+UR49+0xa200], R64 ;  /* 0x00a20040ac007988 */ /* 0x0003e20008000c31 */
[C---:B------:R-:W-:Y:S01]  /*8600*/  FFMA R53, R81.reuse, R138, R53 ;  /* 0x0000008a51357223 */ /* 0x040fe20000000035 */
[----:B------:R-:W-:Y:S01]  /*8610*/  F2FP.SATFINITE.E5M2.F32.PACK_AB_MERGE_C R37, R38, R37, RZ ;  /* 0x000000252625723e */ /* 0x000fe200048060ff */
[C---:B------:R-:W-:Y:S01]  /*8620*/  FFMA R54, R81.reuse, R133, R54 ;  /* 0x0000008551367223 */ /* 0x040fe20000000036 */
[----:B------:R-:W-:Y:S01]  /*8630*/  FMUL R58, R78, R63 ;  /* 0x0000003f4e3a7220 */ /* 0x000fe20000400000 */
[C---:B------:R-:W-:Y:S01]  /*8640*/  FFMA R55, R81.reuse, R140, R55 ;  /* 0x0000008c51377223 */ /* 0x040fe20000000037 */
[C---:B------:R-:W-:Y:S01]  /*8650*/  FFMA R56, R81.reuse, R135, R56 ;  /* 0x0000008751387223 */ /* 0x040fe20000000038 */
[C---:B------:R-:W-:Y:S01]  /*8660*/  FFMA R57, R81.reuse, R142, R57 ;  /* 0x0000008e51397223 */ /* 0x040fe20000000039 */
[----:B------:R1:W-:Y:S01]  /*8670*/  STS.128 [R192+0xa010], R16 ;  /* 0x00a01010c0007388 */ /* 0x0003e20000000c00 */
[----:B------:R-:W-:Y:S01]  /*8680*/  F2FP.SATFINITE.E5M2.F32.PACK_AB_MERGE_C R33, R36, R35, R37 ;  /* 0x000000232421723e */ /* 0x000fe20004806025 */
[C---:B------:R-:W-:Y:S01]  /*8690*/  FFMA R58, R81.reuse, R137, R58 ;  /* 0x00000089513a7223 */ /* 0x040fe2000000003a */
[----:B------:R-:W-:Y:S01]  /*86a0*/  F2FP.SATFINITE.E5M2.F32.PACK_AB_MERGE_C R34, R42, R41, RZ ;  /* 0x000000292a22723e */ /* 0x000fe200048060ff */
[C---:B------:R-:W-:Y:S01]  /*86b0*/  FFMA R59, R81.reuse, R82, R59 ;  /* 0x00000052513b7223 */ /* 0x040fe2000000003b */
[----:B------:R-:W-:Y:S01]  /*86c0*/  F2FP.SATFINITE.E5M2.F32.PACK_AB_MERGE_C R35, R46, R45, RZ ;  /* 0x0000002d2e23723e */ /* 0x000fe200048060ff */
        /* <DEDUP_REMOVED lines=25> */
[----:B------:R-:W-:Y:S02]  /*8860*/  UIADD3 UR8, UP0, UPT, UR52, 0x680, URZ ;  /* 0x0000068034087890 */ /* 0x000fe4000ff1e0ff */
[----:B------:R-:W-:Y:S02]  /*8870*/  UIADD3 UR5, UPT, UPT, UR41, 0x40, URZ ;  /* 0x0000004029057890 */ /* 0x000fe4000fffe0ff */
[----:B------:R-:W-:Y:S02]  /*8880*/  UIADD3 UR4, UPT, UPT, UR49, 0xa200, URZ ;  /* 0x0000a20031047890 */ /* 0x000fe4000fffe0ff */
[----:B------:R-:W-:Y:S01]  /*8890*/  UIADD3.X UR9, UPT, UPT, URZ, UR53, URZ, UP0, !UPT ;  /* 0x00000035ff097290 */ /* 0x000fe200087fe4ff */
[----:B------:R-:W-:Y:S01]  /*88a0*/  UMOV UR6, UR42 ;  /* 0x0000002a00067c82 */ /* 0x000fe20008000000 */
[----:B------:R-:W-:Y:S07]  /*88b0*/  UMOV UR7, UR36 ;  /* 0x0000002400077c82 */ /* 0x000fee0008000000 */
[----:B------:R2:W-:Y:S01]  /*88c0*/  UTMASTG.3D [UR4], [UR8] ;  /* 0x00000004080073b5 */ /* 0x0005e20008010000 */
[----:B------:R0:W-:Y:S01]  /*88d0*/  UTMACMDFLUSH ;  /* 0x00000000000079b7 */ /* 0x0001e20000000000 */
[----:B--2---:R-:W-:Y:S04]  /*88e0*/  DEPBAR.LE SB0, 0x1 ;  /* 0x000080400000791a */ /* 0x004fe80000000000 */
.L_x_118:
[----:B------:R-:W-:Y:S05]  /*88f0*/  BSYNC.RECONVERGENT B0 ;  /* 0x0000000000007941 */ /* 0x000fea0003800200 */
.L_x_117:
        /* <DEDUP_REMOVED lines=16> */
.L_x_122:
[----:B------:R-:W-:Y:S05]  /*8a00*/  BSYNC B0 ;  /* 0x0000000000007941 */ /* 0x000fea0003800000 */
.L_x_121:
        /* <DEDUP_REMOVED lines=20> */
.L_x_120:
[----:B------:R-:W-:Y:S05]  /*8b50*/  BSYNC B1 ;  /* 0x0000000000017941 */ /* 0x000fea0003800000 */
.L_x_119:
[----:B--2---:R-:W-:Y:S01]  /*8b60*/  VIADD R0, R80, 0x80 ;  /* 0x0000008050007836 */ /* 0x004fe20000000000 */
        /* <DEDUP_REMOVED lines=10> */
[----:B------:R-:W5:Y:S01]  /*8c10*/  LDCU.64 UR6, c[0x4][0x80] ;  /* 0x01001000ff0677ac */ /* 0x000f620008000a00 */
[----:B------:R-:W1:Y:S01]  /*8c20*/  LDC.64 R2, c[0x4][R3] ;  /* 0x0100000003027b82 */ /* 0x000e620000000a00 */
[----:B------:R-:W3:Y:S01]  /*8c30*/  LDCU.64 UR4, c[0x4][0x18] ;  /* 0x01000300ff0477ac */ /* 0x000ee20008000a00 */
[----:B--2---:R-:W-:Y:S01]  /*8c40*/  MOV R5, UR9 ;  /* 0x0000000900057c02 */ /* 0x004fe20008000f00 */
[----:B------:R-:W-:Y:S01]  /*8c50*/  IMAD.U32 R4, RZ, RZ, UR8 ;  /* 0x00000008ff047e24 */ /* 0x000fe2000f8e00ff */
[----:B-----5:R-:W-:Y:S01]  /*8c60*/  MOV R7, UR7 ;  /* 0x0000000700077c02 */ /* 0x020fe20008000f00 */
[----:B------:R-:W-:Y:S01]  /*8c70*/  IMAD.U32 R6, RZ, RZ, UR6 ;  /* 0x00000006ff067e24 */ /* 0x000fe2000f8e00ff */
[----:B---3--:R-:W-:Y:S01]  /*8c80*/  MOV R11, UR5 ;  /* 0x00000005000b7c02 */ /* 0x008fe20008000f00 */
[----:B------:R-:W-:Y:S02]  /*8c90*/  IMAD.U32 R10, RZ, RZ, UR4 ;  /* 0x00000004ff0a7e24 */ /* 0x000fe4000f8e00ff */
[----:B------:R-:W-:Y:S07]  /*8ca0*/  LEPC R20, `(.L_x_125) ;  /* 0x000000001014794e */ /* 0x000fee0000000000 */
[----:B-1--4-:R-:W-:Y:S05]  /*8cb0*/  CALL.ABS.NOINC R2 ;  /* 0x0000000002007343 */ /* 0x012fea0003c00000 */
.L_x_125:
[----:B------:R-:W-:Y:S05]  /*8cc0*/  BSYNC.RECONVERGENT B6 ;  /* 0x0000000000067941 */ /* 0x000fea0003800200 */
.L_x_124:
[----:B---3--:R-:W-:Y:S01]  /*8cd0*/  F2FP.F16.E5M2.UNPACK_B R4, R149 ;  /* 0x00000095ff04723e */ /* 0x008fe200020004ff */
        /* <DEDUP_REMOVED lines=13> */
[----:B----4-:R-:W-:Y:S01]  /*8db0*/  F2FP.F16.E5M2.UNPACK_B R125, R159.H1 ;  /* 0x0000009fff7d723e */ /* 0x010fe200030004ff */
        /* <DEDUP_REMOVED lines=262> */
[----:B------:R-:W-:Y:S02]  /*9e20*/  UIADD3 UR8, UP0, UPT, UR52, 0x680, URZ ;  /* 0x0000068034087890 */ /* 0x000fe4000ff1e0ff */
[----:B------:R-:W-:Y:S02]  /*9e30*/  UIADD3 UR5, UPT, UPT, UR41, 0x80, URZ ;  /* 0x0000008029057890 */ /* 0x000fe4000fffe0ff */
[----:B------:R-:W-:Y:S01]  /*9e40*/  MOV R188, UR10 ;  /* 0x0000000a00bc7c02 */ /* 0x000fe20008000f00 */
[----:B------:R-:W-:Y:S01]  /*9e50*/  UIADD3.X UR9, UPT, UPT, URZ, UR53, URZ, UP0, !UPT ;  /* 0x00000035ff097290 */ /* 0x000fe200087fe4ff */
[----:B------:R-:W-:Y:S02]  /*9e60*/  UMOV UR6, UR42 ;  /* 0x0000002a00067c82 */ /* 0x000fe40008000000 */
[----:B------:R-:W-:Y:S01]  /*9e70*/  R2UR UR4, R188 ;  /* 0x00000000bc0472ca */ /* 0x000fe200000e0000 */
[----:B------:R-:W-:Y:S11]  /*9e80*/  UMOV UR7, UR36 ;  /* 0x0000002400077c82 */ /* 0x000ff60008000000 */
[----:B------:R-:W-:Y:S01]  /*9e90*/  @!UPT UIADD3 URZ, UPT, UPT, URZ, URZ, URZ ;  /* 0x000000fffffff290 */ /* 0x000fe2000fffe0ff */
[----:B------:R2:W-:Y:S01]  /*9ea0*/  UTMASTG.3D [UR4], [UR8] ;  /* 0x00000004080073b5 */ /* 0x0005e20008010000 */
[----:B------:R0:W-:Y:S01]  /*9eb0*/  UTMACMDFLUSH ;  /* 0x00000000000079b7 */ /* 0x0001e20000000000 */
[----:B--2---:R-:W-:Y:S04]  /*9ec0*/  DEPBAR.LE SB0, 0x1 ;  /* 0x000080400000791a */ /* 0x004fe80000000000 */
.L_x_127:
[----:B------:R-:W-:Y:S05]  /*9ed0*/  BSYNC.RECONVERGENT B0 ;  /* 0x0000000000007941 */ /* 0x000fea0003800200 */
.L_x_126:
        /* <DEDUP_REMOVED lines=16> */
.L_x_131:
[----:B------:R-:W-:Y:S05]  /*9fe0*/  BSYNC B0 ;  /* 0x0000000000007941 */ /* 0x000fea0003800000 */
.L_x_130:
        /* <DEDUP_REMOVED lines=20> */
.L_x_129:
[----:B------:R-:W-:Y:S05]  /*a130*/  BSYNC B1 ;  /* 0x0000000000017941 */ /* 0x000fea0003800000 */
.L_x_128:
[----:B--2---:R-:W-:Y:S05]  /*a140*/  VIADD R0, R80, 0xc0 ;  /* 0x000000c050007836 */ /* 0x004fea0000000000 */
        /* <DEDUP_REMOVED lines=20> */
.L_x_133:
[----:B------:R-:W-:Y:S01]  /*a290*/  ISETP.NE.AND P0, PT, R189, RZ, PT ;  /* 0x000000ffbd00720c */ /* 0x000fe20003f05270 */
[----:B------:R-:W-:Y:S05]  /*a2a0*/  WARPSYNC.ALL ;  /* 0x0000000000007948 */ /* 0x000fea0003800000 */
[----:B------:R-:W-:Y:S01]  /*a2b0*/  R2UR UR4, R80 ;  /* 0x00000000500472ca */ /* 0x000fe200000e0000 */
[----:B------:R-:W-:Y:S01]  /*a2c0*/  BSSY.RECONVERGENT B0, `(.L_x_134) ;  /* 0x000011d000007945 */ /* 0x000fe20003800200 */
[----:B---3--:R-:W-:Y:S02]  /*a2d0*/  F2FP.F16.E5M2.UNPACK_B R11, R149 ;  /* 0x00000095ff0b723e */ /* 0x008fe400020004ff */
[----:B------:R-:W-:Y:S02]  /*a2e0*/  F2FP.F16.E5M2.UNPACK_B R10, R150 ;  /* 0x00000096ff0a723e */ /* 0x000fe400020004ff */
[----:B------:R-:W-:Y:S01]  /*a2f0*/  F2FP.F16.E5M2.UNPACK_B R9, R151 ;  /* 0x00000097ff09723e */ /* 0x000fe200020004ff */
[--C-:B------:R-:W-:Y:S01]  /*a300*/  HADD2.F32 R83, -RZ, R11.reuse.H0_H0 ;  /* 0x2000000bff537230 */ /* 0x100fe20000004100 */
[----:B----4-:R-:W-:Y:S01]  /*a310*/  F2FP.F16.E5M2.UNPACK_B R8, R152 ;  /* 0x00000098ff08723e */ /* 0x010fe200020004ff */
[----:B------:R-:W-:Y:S01]  /*a320*/  HADD2.F32 R84, -RZ, R11.H1_H1 ;  /* 0x3000000bff547230 */ /* 0x000fe20000004100 */
[----:B------:R-:W-:Y:S01]  /*a330*/  F2FP.F16.E5M2.UNPACK_B R7, R153 ;  /* 0x00000099ff07723e */ /* 0x000fe200020004ff */
[--C-:B------:R-:W-:Y:S01]  /*a340*/  HADD2.F32 R87, -RZ, R10.reuse.H0_H0 ;  /* 0x2000000aff577230 */ /* 0x100fe20000004100 */
[----:B------:R-:W-:Y:S01]  /*a350*/  F2FP.F16.E5M2.UNPACK_B R6, R154 ;  /* 0x0000009aff06723e */ /* 0x000fe200020004ff */
[----:B------:R-:W-:Y:S01]  /*a360*/  HADD2.F32 R88, -RZ, R10.H1_H1 ;  /* 0x3000000aff587230 */ /* 0x000fe20000004100 */
[----:B------:R-:W-:Y:S01]  /*a370*/  F2FP.F16.E5M2.UNPACK_B R5, R155 ;  /* 0x0000009bff05723e */ /* 0x000fe200020004ff */
[--C-:B------:R-:W-:Y:S01]  /*a380*/  HADD2.F32 R91, -RZ, R9.reuse.H0_H0 ;  /* 0x20000009ff5b7230 */ /* 0x100fe20000004100 */
[----:B-1----:R-:W-:Y:S01]  /*a390*/  F2FP.F16.E5M2.UNPACK_B R4, R156 ;  /* 0x0000009cff04723e */ /* 0x002fe200020004ff */
[----:B------:R-:W-:Y:S01]  /*a3a0*/  HADD2.F32 R92, -RZ, R9.H1_H1 ;  /* 0x30000009ff5c7230 */ /* 0x000fe20000004100 */
[-C--:B------:R-:W-:Y:S01]  /*a3b0*/  F2FP.F16.E5M2.UNPACK_B R2, R148.reuse ;  /* 0x00000094ff02723e */ /* 0x080fe200020004ff */
[--C-:B------:R-:W-:Y:S01]  /*a3c0*/  HADD2.F32 R95, -RZ, R8.reuse.H0_H0 ;  /* 0x20000008ff5f7230 */ /* 0x100fe20000004100 */
[----:B------:R-:W-:Y:S01]  /*a3d0*/  F2FP.F16.E5M2.UNPACK_B R148, R148.H1 ;  /* 0x00000094ff94723e */ /* 0x000fe200030004ff */
[----:B------:R-:W-:Y:S01]  /*a3e0*/  HADD2.F32 R97, -RZ, R8.H1_H1 ;  /* 0x30000008ff617230 */ /* 0x000fe20000004100 */
[----:B------:R-:W-:Y:S01]  /*a3f0*/  F2FP.F16.E5M2.UNPACK_B R149, R149.H1 ;  /* 0x00000095ff95723e */ /* 0x000fe200030004ff */
[--C-:B------:R-:W-:Y:S01]  /*a400*/  HADD2.F32 R98, -RZ, R7.reuse.H0_H0 ;  /* 0x20000007ff627230 */ /* 0x100fe20000004100 */
[----:B------:R-:W-:Y:S01]  /*a410*/  F2FP.F16.E5M2.UNPACK_B R150, R150.H1 ;  /* 0x00000096ff96723e */ /* 0x000fe200030004ff */
[----:B------:R-:W-:Y:S01]  /*a420*/  HADD2.F32 R101, -RZ, R7.H1_H1 ;  /* 0x30000007ff657230 */ /* 0x000fe20000004100 */
[----:B------:R-:W-:Y:S01]  /*a430*/  F2FP.F16.E5M2.UNPACK_B R151, R151.H1 ;  /* 0x00000097ff97723e */ /* 0x000fe200030004ff */
[--C-:B------:R-:W-:Y:S01]  /*a440*/  HADD2.F32 R102, -RZ, R6.reuse.H0_H0 ;  /* 0x20000006ff667230 */ /* 0x100fe20000004100 */
[----:B------:R-:W-:Y:S01]  /*a450*/  F2FP.F16.E5M2.UNPACK_B R138, R163 ;  /* 0x000000a3ff8a723e */ /* 0x000fe200020004ff */
[----:B------:R-:W-:Y:S01]  /*a460*/  HADD2.F32 R105, -RZ, R6.H1_H1 ;  /* 0x30000006ff697230 */ /* 0x000fe20000004100 */
[----:B------:R-:W-:Y:S01]  /*a470*/  R2UR UR5, R193 ;  /* 0x00000000c10572ca */ /* 0x000fe200000e0000 */
[--C-:B------:R-:W-:Y:S01]  /*a480*/  HADD2.F32 R106, -RZ, R5.reuse.H0_H0 ;  /* 0x20000005ff6a7230 */ /* 0x100fe20000004100 */
[----:B------:R-:W-:Y:S01]  /*a490*/  F2FP.F16.E5M2.UNPACK_B R116, R157 ;  /* 0x0000009dff74723e */ /* 0x000fe200020004ff */
[----:B------:R-:W-:Y:S01]  /*a4a0*/  HADD2.F32 R109, -RZ, R5.H1_H1 ;  /* 0x30000005ff6d7230 */ /* 0x000fe20000004100 */
[----:B------:R-:W-:Y:S01]  /*a4b0*/  F2FP.F16.E5M2.UNPACK_B R120, R158 ;  /* 0x0000009eff78723e */ /* 0x000fe200020004ff */
[--C-:B------:R-:W-:Y:S01]  /*a4c0*/  HADD2.F32 R110, -RZ, R4.reuse.H0_H0 ;  /* 0x20000004ff6e7230 */ /* 0x100fe20000004100 */
[----:B------:R-:W-:Y:S01]  /*a4d0*/  F2FP.F16.E5M2.UNPACK_B R124, R159 ;  /* 0x0000009fff7c723e */ /* 0x000fe200020004ff */
[----:B------:R-:W-:Y:S01]  /*a4e0*/  HADD2.F32 R113, -RZ, R4.H1_H1 ;  /* 0x30000004ff717230 */ /* 0x000fe20000004100 */
[----:B------:R-:W-:Y:S01]  /*a4f0*/  F2FP.F16.E5M2.UNPACK_B R128, R160 ;  /* 0x000000a0ff80723e */ /* 0x000fe200020004ff */
[----:B------:R-:W1:Y:S01]  /*a500*/  LDTM.x64 R4, tmem[UR4+0xc0] ;  /* 0x0000c004000479ee */ /* 0x000e620008340000 */
[--C-:B------:R-:W-:Y:S01]  /*a510*/  HADD2.F32 R0, -RZ, R2.reuse.H0_H0 ;  /* 0x20000002ff007230 */ /* 0x100fe20000004100 */
[----:B------:R-:W-:Y:S01]  /*a520*/  NOP ;  /* 0x0000000000007918 */ /* 0x000fe20000000000 */
[----:B------:R-:W-:Y:S01]  /*a530*/  HADD2.F32 R2, -RZ, R2.H1_H1 ;  /* 0x30000002ff027230 */ /* 0x000fe20000004100 */
[----:B------:R-:W-:Y:S01]  /*a540*/  UIADD3 UR5, UPT, UPT, UR5, 0x160, URZ ;  /* 0x0000016005057890 */ /* 0x000fe2000fffe0ff */
[--C-:B------:R-:W-:Y:S01]  /*a550*/  HADD2.F32 R86, -RZ, R149.reuse.H1_H1 ;  /* 0x30000095ff567230 */ /* 0x100fe20000004100 */
[----:B------:R-:W-:Y:S01]  /*a560*/  F2FP.F16.E5M2.UNPACK_B R132, R161 ;  /* 0x000000a1ff84723e */ /* 0x000fe200020004ff */
[--C-:B------:R-:W-:Y:S01]  /*a570*/  HADD2.F32 R114, -RZ, R116.reuse.H0_H0 ;  /* 0x20000074ff727230 */ /* 0x100fe20000004100 */
[----:B------:R-:W-:Y:S01]  /*a580*/  UPRMT UR5, UR37, 0x654, UR5 ;  /* 0x0000065425057896 */ /* 0x000fe20008000005 */
[----:B------:R-:W-:Y:S01]  /*a590*/  HADD2.F32 R117, -RZ, R116.H1_H1 ;  /* 0x30000074ff757230 */ /* 0x000fe20000004100 */
[----:B------:R-:W-:Y:S01]  /*a5a0*/  F2FP.F16.E5M2.UNPACK_B R136, R162 ;  /* 0x000000a2ff88723e */ /* 0x000fe200020004ff */
[--C-:B------:R-:W-:Y:S01]  /*a5b0*/  HADD2.F32 R118, -RZ, R120.reuse.H0_H0 ;  /* 0x20000078ff767230 */ /* 0x100fe20000004100 */
[----:B------:R-:W-:Y:S01]  /*a5c0*/  F2FP.F16.E5M2.UNPACK_B R152, R152.H1 ;  /* 0x00000098ff98723e */ /* 0x000fe200030004ff */
[----:B------:R-:W-:Y:S01]  /*a5d0*/  HADD2.F32 R121, -RZ, R120.H1_H1 ;  /* 0x30000078ff797230 */ /* 0x000fe20000004100 */
[----:B------:R-:W-:Y:S01]  /*a5e0*/  F2FP.F16.E5M2.UNPACK_B R153, R153.H1 ;  /* 0x00000099ff99723e */ /* 0x000fe200030004ff */
[--C-:B------:R-:W-:Y:S01]  /*a5f0*/  HADD2.F32 R122, -RZ, R124.reuse.H0_H0 ;  /* 0x2000007cff7a7230 */ /* 0x100fe20000004100 */
[----:B------:R-:W-:Y:S01]  /*a600*/  F2FP.F16.E5M2.UNPACK_B R154, R154.H1 ;  /* 0x0000009aff9a723e */ /* 0x000fe200030004ff */
[----:B-1----:R-:W-:Y:S01]  /*a610*/  SYNCS.ARRIVE.TRANS64.RED.A1T0 RZ, [UR5], RZ ;  /* 0x000000ffffff79a7 */ /* 0x002fe20008100405 */
[----:B------:R-:W-:Y:S01]  /*a620*/  HADD2.F32 R125, -RZ, R124.H1_H1 ;  /* 0x3000007cff7d7230 */ /* 0x000fe20000004100 */
[----:B------:R-:W-:Y:S01]  /*a630*/  F2FP.F16.E5M2.UNPACK_B R155, R155.H1 ;  /* 0x0000009bff9b723e */ /* 0x000fe200030004ff */
[--C-:B------:R-:W-:Y:S01]  /*a640*/  HADD2.F32 R126, -RZ, R128.reuse.H0_H0 ;  /* 0x20000080ff7e7230 */ /* 0x100fe20000004100 */
[----:B------:R-:W-:Y:S01]  /*a650*/  F2FP.F16.E5M2.UNPACK_B R156, R156.H1 ;  /* 0x0000009cff9c723e */ /* 0x000fe200030004ff */
[----:B------:R-:W-:Y:S01]  /*a660*/  HADD2.F32 R129, -RZ, R128.H1_H1 ;  /* 0x30000080ff817230 */ /* 0x000fe20000004100 */
[----:B------:R-:W-:Y:S01]  /*a670*/  F2FP.F16.E5M2.UNPACK_B R157, R157.H1 ;  /* 0x0000009dff9d723e */ /* 0x000fe200030004ff */
[C---:B------:R-:W-:Y:S01]  /*a680*/  FMUL R4, R78.reuse, R4 ;  /* 0x000000044e047220 */ /* 0x040fe20000400000 */
[C---:B------:R-:W-:Y:S01]  /*a690*/  FMUL R5, R78.reuse, R5 ;  /* 0x000000054e057220 */ /* 0x040fe20000400000 */
[----:B------:R-:W-:Y:S02]  /*a6a0*/  HADD2.F32 R3, -RZ, R148.H0_H0 ;  /* 0x20000094ff037230 */ /* 0x000fe40000004100 */
        /* <DEDUP_REMOVED lines=11> */
[----:B------:R-:W-:Y:S02]  /*a760*/  HADD2.F32 R130, -RZ, R132.H0_H0 ;  /* 0x20000084ff827230 */ /* 0x000fe40000004100 */
[C---:B------:R-:W-:Y:S01]  /*a770*/  FMUL R6, R78.reuse, R6 ;  /* 0x000000064e067220 */ /* 0x040fe20000400000 */
[----:B------:R-:W-:Y:S02]  /*a780*/  HADD2.F32 R82, -RZ, R148.H1_H1 ;  /* 0x30000094ff527230 */ /* 0x000fe40000004100 */
[C---:B------:R-:W-:Y:S01]  /*a790*/  FMUL R7, R78.reuse, R7 ;  /* 0x000000074e077220 */ /* 0x040fe20000400000 */
[----:B------:R-:W-:Y:S02]  /*a7a0*/  HADD2.F32 R85, -RZ, R149.H0_H0 ;  /* 0x20000095ff557230 */ /* 0x000fe40000004100 */
[C---:B------:R-:W-:Y:S01]  /*a7b0*/  FFMA R6, R81.reuse, R3, R6 ;  /* 0x0000000351067223 */ /* 0x040fe20000000006 */
[----:B------:R-:W-:Y:S02]  /*a7c0*/  HADD2.F32 R133, -RZ, R132.H1_H1 ;  /* 0x30000084ff857230 */ /* 0x000fe40000004100 */
[C---:B------:R-:W-:Y:S01]  /*a7d0*/  FFMA R7, R81.reuse, R82, R7 ;  /* 0x0000005251077223 */ /* 0x040fe20000000007 */
[C---:B------:R-:W-:Y:S01]  /*a7e0*/  FFMA R8, R81.reuse, R83, R8 ;  /* 0x0000005351087223 */ /* 0x040fe20000000008 */
[C---:B------:R-:W-:Y:S01]  /*a7f0*/  FFMA R9, R81.reuse, R84, R9 ;  /* 0x0000005451097223 */ /* 0x040fe20000000009 */
[--C-:B------:R-:W-:Y:S02]  /*a800*/  HADD2.F32 R82, -RZ, R138.reuse.H0_H0 ;  /* 0x2000008aff527230 */ /* 0x100fe40000004100 */
[C---:B------:R-:W-:Y:S01]  /*a810*/  FMUL R10, R78.reuse, R10 ;  /* 0x0000000a4e0a7220 */ /* 0x040fe20000400000 */
[----:B------:R-:W-:Y:S02]  /*a820*/  HADD2.F32 R83, -RZ, R138.H1_H1 ;  /* 0x3000008aff537230 */ /* 0x000fe40000004100 */
[C---:B------:R-:W-:Y:S01]  /*a830*/  FMUL R11, R78.reuse, R11 ;  /* 0x0000000b4e0b7220 */ /* 0x040fe20000400000 */
[----:B------:R-:W-:Y:S02]  /*a840*/  HADD2.F32 R89, -RZ, R150.H0_H0 ;  /* 0x20000096ff597230 */ /* 0x000fe40000004100 */
[C---:B------:R-:W-:Y:S01]  /*a850*/  FFMA R10, R81.reuse, R85, R10 ;  /* 0x00000055510a7223 */ /* 0x040fe2000000000a */
[--C-:B------:R-:W-:Y:S02]  /*a860*/  HADD2.F32 R134, -RZ, R136.reuse.H0_H0 ;  /* 0x20000088ff867230 */ /* 0x100fe40000004100 */
[C---:B------:R-:W-:Y:S01]  /*a870*/  FFMA R11, R81.reuse, R86, R11 ;  /* 0x00000056510b7223 */ /* 0x040fe2000000000b */
[C---:B------:R-:W-:Y:S01]  /*a880*/  FFMA R12, R81.reuse, R87, R12 ;  /* 0x00000057510c7223 */ /* 0x040fe2000000000c */
[----:B------:R-:W-:Y:S01]  /*a890*/  FFMA R13, R81, R88, R13 ;  /* 0x00000058510d7223 */ /* 0x000fe2000000000d */
[----:B------:R-:W-:Y:S01]  /*a8a0*/  F2FP.SATFINITE.E5M2.F32.PACK_AB_MERGE_C R86, R7, R6, RZ ;  /* 0x000000060756723e */ /* 0x000fe200048060ff */
[C---:B------:R-:W-:Y:S01]  /*a8b0*/  FMUL R7, R78.reuse, R24 ;  /* 0x000000184e077220 */ /* 0x040fe20000400000 */
[----:B------:R-:W-:Y:S01]  /*a8c0*/  F2FP.SATFINITE.E5M2.F32.PACK_AB_MERGE_C R138, R11, R10, RZ ;  /* 0x0000000a0b8a723e */ /* 0x000fe200048060ff */
[C---:B------:R-:W-:Y:S01]  /*a8d0*/  FMUL R10, R78.reuse, R25 ;  /* 0x000000194e0a7220 */ /* 0x040fe20000400000 */
[C---:B------:R-:W-:Y:S01]  /*a8e0*/  FMUL R25, R78.reuse, R32 ;  /* 0x000000204e197220 */ /* 0x040fe20000400000 */
[----:B------:R-:W-:Y:S02]  /*a8f0*/  HADD2.F32 R137, -RZ, R136.H1_H1 ;  /* 0x30000088ff897230 */ /* 0x000fe40000004100 */
[C---:B------:R-:W-:Y:S01]  /*a900*/  FMUL R14, R78.reuse, R14 ;  /* 0x0000000e4e0e7220 */ /* 0x040fe20000400000 */
[----:B------:R-:W-:Y:S02]  /*a910*/  HADD2.F32 R90, -RZ, R150.H1_H1 ;  /* 0x30000096ff5a7230 */ /* 0x000fe40000004100 */
[C---:B------:R-:W-:Y:S01]  /*a920*/  FMUL R15, R78.reuse, R15 ;  /* 0x0000000f4e0f7220 */ /* 0x040fe20000400000 */
[--C-:B------:R-:W-:Y:S02]  /*a930*/  HADD2.F32 R93, -RZ, R151.reuse.H0_H0 ;  /* 0x20000097ff5d7230 */ /* 0x100fe40000004100 */
[C---:B------:R-:W-:Y:S01]  /*a940*/  FFMA R14, R81.reuse, R89, R14 ;  /* 0x00000059510e7223 */ /* 0x040fe2000000000e */
[----:B------:R-:W-:Y:S02]  /*a950*/  HADD2.F32 R94, -RZ, R151.H1_H1 ;  /* 0x30000097ff5e7230 */ /* 0x000fe40000004100 */
[C---:B------:R-:W-:Y:S01]  /*a960*/  FFMA R15, R81.reuse, R90, R15 ;  /* 0x0000005a510f7223 */ /* 0x040fe2000000000f */
[C---:B------:R-:W-:Y:S01]  /*a970*/  FFMA R16, R81.reuse, R91, R16 ;  /* 0x0000005b51107223 */ /* 0x040fe20000000010 */
[----:B------:R-:W-:Y:S01]  /*a980*/  FFMA R17, R81, R92, R17 ;  /* 0x0000005c51117223 */ /* 0x000fe20000000011 */
[C---:B------:R-:W-:Y:S01]  /*a990*/  FMUL R18, R78.reuse, R18 ;  /* 0x000000124e127220 */ /* 0x040fe20000400000 */
[C---:B------:R-:W-:Y:S01]  /*a9a0*/  FMUL R19, R78.reuse, R19 ;  /* 0x000000134e137220 */ /* 0x040fe20000400000 */
[--C-:B------:R-:W-:Y:S01]  /*a9b0*/  HADD2.F32 R96, -RZ, R152.reuse.H0_H0 ;  /* 0x20000098ff607230 */ /* 0x100fe20000004100 */
[----:B------:R-:W-:Y:S01]  /*a9c0*/  F2FP.SATFINITE.E5M2.F32.PACK_AB_MERGE_C R14, R15, R14, RZ ;  /* 0x0000000e0f0e723e */ /* 0x000fe200048060ff */
[C---:B------:R-:W-:Y:S01]  /*a9d0*/  FFMA R18, R81.reuse, R93, R18 ;  /* 0x0000005d51127223 */ /* 0x040fe20000000012 */
[C---:B------:R-:W-:Y:S01]  /*a9e0*/  FFMA R19, R81.reuse, R94, R19 ;  /* 0x0000005e51137223 */ /* 0x040fe20000000013 */
[C---:B------:R-:W-:Y:S01]  /*a9f0*/  FFMA R0, R81.reuse, R95, R0 ;  /* 0x0000005f51007223 */ /* 0x040fe20000000000 */
[----:B------:R-:W-:Y:S01]  /*aa00*/  FFMA R2, R81, R97, R2 ;  /* 0x0000006151027223 */ /* 0x000fe20000000002 */
[----:B------:R-:W-:Y:S02]  /*aa10*/  HADD2.F32 R99, -RZ, R152.H1_H1 ;  /* 0x30000098ff637230 */ /* 0x000fe40000004100 */
[C---:B------:R-:W-:Y:S01]  /*aa20*/  FMUL R3, R78.reuse, R22 ;  /* 0x000000164e037220 */ /* 0x040fe20000400000 */
[----:B------:R-:W-:Y:S01]  /*aa30*/  F2FP.SATFINITE.E5M2.F32.PACK_AB_MERGE_C R18, R19, R18, RZ ;  /* 0x000000121312723e */ /* 0x000fe200048060ff */
[C---:B------:R-:W-:Y:S01]  /*aa40*/  FMUL R22, R78.reuse, R29 ;  /* 0x0000001d4e167220 */ /* 0x040fe20000400000 */
[C---:B------:R-:W-:Y:S01]  /*aa50*/  FMUL R29, R78.reuse, R36 ;  /* 0x000000244e1d7220 */ /* 0x040fe20000400000 */
[C---:B------:R-:W-:Y:S01]  /*aa60*/  FFMA R3, R81.reuse, R96, R3 ;  /* 0x0000006051037223 */ /* 0x040fe20000000003 */
[C---:B------:R-:W-:Y:S01]  /*aa70*/  FMUL R6, R78.reuse, R23 ;  /* 0x000000174e067220 */ /* 0x040fe20000400000 */
[--C-:B------:R-:W-:Y:S02]  /*aa80*/  HADD2.F32 R100, -RZ, R153.reuse.H0_H0 ;  /* 0x20000099ff647230 */ /* 0x100fe40000004100 */
[C---:B------:R-:W-:Y:S01]  /*aa90*/  FMUL R11, R78.reuse, R26 ;  /* 0x0000001a4e0b7220 */ /* 0x040fe20000400000 */
[----:B------:R-:W-:Y:S02]  /*aaa0*/  HADD2.F32 R103, -RZ, R153.H1_H1 ;  /* 0x30000099ff677230 */ /* 0x000fe40000004100 */
[C---:B------:R-:W-:Y:S01]  /*aab0*/  FFMA R6, R81.reuse, R99, R6 ;  /* 0x0000006351067223 */ /* 0x040fe20000000006 */
[C---:B------:R-:W-:Y:S01]  /*aac0*/  FFMA R7, R81.reuse, R98, R7 ;  /* 0x0000006251077223 */ /* 0x040fe20000000007 */
[C---:B------:R-:W-:Y:S01]  /*aad0*/  FFMA R10, R81.reuse, R101, R10 ;  /* 0x00000065510a7223 */ /* 0x040fe2000000000a */
[C---:B------:R-:W-:Y:S01]  /*aae0*/  FFMA R11, R81.reuse, R100, R11 ;  /* 0x00000064510b7223 */ /* 0x040fe2000000000b */
[----:B------:R-:W-:Y:S01]  /*aaf0*/  FMUL R26, R78, R33 ;  /* 0x000000214e1a7220 */ /* 0x000fe20000400000 */
[----:B------:R-:W-:Y:S01]  /*ab00*/  F2FP.SATFINITE.E5M2.F32.PACK_AB_MERGE_C R3, R6, R3, RZ ;  /* 0x000000030603723e */ /* 0x000fe200048060ff */
[C---:B------:R-:W-:Y:S01]  /*ab10*/  FMUL R33, R78.reuse, R40 ;  /* 0x000000284e217220 */ /* 0x040fe20000400000 */
        /* <DEDUP_REMOVED lines=8> */
[C---:B------:R-:W-:Y:S01]  /*aba0*/  FMUL R30, R78.reuse, R37 ;  /* 0x000000254e1e7220 */ /* 0x040fe20000400000 */
[C---:B------:R-:W-:Y:S01]  /*abb0*/  FMUL R37, R78.reuse, R44 ;  /* 0x0000002c4e257220 */ /* 0x040fe20000400000 */
[C---:B------:R-:W-:Y:S01]  /*abc0*/  FMUL R24, R78.reuse, R31 ;  /* 0x0000001f4e187220 */ /* 0x040fe20000400000 */
[----:B------:R-:W-:Y:S01]  /*abd0*/  F2FP.F16.E5M2.UNPACK_B R158, R158.H1 ;  /* 0x0000009eff9e723e */ /* 0x000fe200030004ff */
[--C-:B------:R-:W-:Y:S02]  /*abe0*/  HADD2.F32 R108, -RZ, R155.reuse.H0_H0 ;  /* 0x2000009bff6c7230 */ /* 0x100fe40000004100 */
[----:B------:R-:W-:Y:S01]  /*abf0*/  FMUL R27, R78, R34 ;  /* 0x000000224e1b7220 */ /* 0x000fe20000400000 */
[----:B------:R-:W-:Y:S02]  /*ac00*/  HADD2.F32 R111, -RZ, R155.H1_H1 ;  /* 0x3000009bff6f7230 */ /* 0x000fe40000004100 */
[C---:B------:R-:W-:Y:S01]  /*ac10*/  FFMA R24, R81.reuse, R107, R24 ;  /* 0x0000006b51187223 */ /* 0x040fe20000000018 */
[----:B------:R-:W-:Y:S01]  /*ac20*/  F2FP.F16.E5M2.UNPACK_B R159, R159.H1 ;  /* 0x0000009fff9f723e */ /* 0x000fe200030004ff */
[C---:B------:R-:W-:Y:S01]  /*ac30*/  FFMA R25, R81.reuse, R106, R25 ;  /* 0x0000006a51197223 */ /* 0x040fe20000000019 */
[C---:B------:R-:W-:Y:S01]  /*ac40*/  FFMA R26, R81.reuse, R109, R26 ;  /* 0x0000006d511a7223 */ /* 0x040fe2000000001a */
[----:B------:R-:W-:Y:S01]  /*ac50*/  F2FP.F16.E5M2.UNPACK_B R160, R160.H1 ;  /* 0x000000a0ffa0723e */ /* 0x000fe200030004ff */
[C---:B------:R-:W-:Y:S01]  /*ac60*/  FFMA R27, R81.reuse, R108, R27 ;  /* 0x0000006c511b7223 */ /* 0x040fe2000000001b */
[----:B------:R-:W-:Y:S01]  /*ac70*/  F2FP.SATFINITE.E5M2.F32.PACK_AB_MERGE_C R6, R24, R23, RZ ;  /* 0x000000171806723e */ /* 0x000fe200048060ff */
[C---:B------:R-:W-:Y:S01]  /*ac80*/  FMUL R34, R78.reuse, R41 ;  /* 0x000000294e227220 */ /* 0x040fe20000400000 */
[C---:B------:R-:W-:Y:S01]  /*ac90*/  FMUL R41, R78.reuse, R48 ;  /* 0x000000304e297220 */ /* 0x040fe20000400000 */
[----:B------:R-:W-:Y:S01]  /*aca0*/  FMUL R28, R78, R35 ;  /* 0x000000234e1c7220 */ /* 0x000fe20000400000 */
[----:B------:R-:W-:Y:S01]  /*acb0*/  F2FP.F16.E5M2.UNPACK_B R161, R161.H1 ;  /* 0x000000a1ffa1723e */ /* 0x000fe200030004ff */
[--C-:B------:R-:W-:Y:S01]  /*acc0*/  HADD2.F32 R112, -RZ, R156.reuse.H0_H0 ;  /* 0x2000009cff707230 */ /* 0x100fe20000004100 */
[----:B------:R-:W-:Y:S01]  /*acd0*/  F2FP.SATFINITE.E5M2.F32.PACK_AB_MERGE_C R6, R22, R21, R6 ;  /* 0x000000151606723e */ /* 0x000fe20004806006 */
[C---:B------:R-:W-:Y:S01]  /*ace0*/  FFMA R28, R81.reuse, R111, R28 ;  /* 0x0000006f511c7223 */ /* 0x040fe2000000001c */
[C---:B------:R-:W-:Y:S01]  /*acf0*/  FFMA R29, R81.reuse, R110, R29 ;  /* 0x0000006e511d7223 */ /* 0x040fe2000000001d */
[C---:B------:R-:W-:Y:S01]  /*ad00*/  FFMA R30, R81.reuse, R113, R30 ;  /* 0x00000071511e7223 */ /* 0x040fe2000000001e */
[----:B------:R-:W-:Y:S02]  /*ad10*/  HADD2.F32 R115, -RZ, R156.H1_H1 ;  /* 0x3000009cff737230 */ /* 0x000fe40000004100 */
[C---:B------:R-:W-:Y:S01]  /*ad20*/  FMUL R31, R78.reuse, R38 ;  /* 0x000000264e1f7220 */ /* 0x040fe20000400000 */
[----:B------:R-:W-:Y:S01]  /*ad30*/  F2FP.F16.E5M2.UNPACK_B R162, R162.H1 ;  /* 0x000000a2ffa2723e */ /* 0x000fe200030004ff */
[C---:B------:R-:W-:Y:S01]  /*ad40*/  FMUL R38, R78.reuse, R45 ;  /* 0x0000002d4e267220 */ /* 0x040fe20000400000 */
[C---:B------:R-:W-:Y:S01]  /*ad50*/  FMUL R45, R78.reuse, R52 ;  /* 0x000000344e2d7220 */ /* 0x040fe20000400000 */
[----:B------:R-:W-:Y:S01]  /*ad60*/  F2FP.F16.E5M2.UNPACK_B R163, R163.H1 ;  /* 0x000000a3ffa3723e */ /* 0x000fe200030004ff */
[----:B------:R-:W-:Y:S01]  /*ad70*/  FFMA R31, R81, R112, R31 ;  /* 0x00000070511f7223 */ /* 0x000fe2000000001f */
[----:B------:R-:W-:Y:S01]  /*ad80*/  FMUL R52, R78, R59 ;  /* 0x0000003b4e347220 */ /* 0x000fe20000400000 */
[----:B------:R-:W-:Y:S01]  /*ad90*/  IADD3 R76, PT, PT, R76, 0x1, RZ ;  /* 0x000000014c4c7810 */ /* 0x000fe20007ffe0ff */
[C---:B------:R-:W-:Y:S01]  /*ada0*/  FMUL R59, R78.reuse, R66 ;  /* 0x000000424e3b7220 */ /* 0x040fe20000400000 */
[----:B------:R-:W-:Y:S01]  /*adb0*/  F2FP.SATFINITE.E5M2.F32.PACK_AB_MERGE_C R66, R13, R12, R14 ;  /* 0x0000000c0d42723e */ /* 0x000fe2000480600e */
[C---:B------:R-:W-:Y:S01]  /*adc0*/  FMUL R32, R78.reuse, R39 ;  /* 0x000000274e207220 */ /* 0x040fe20000400000 */
[--C-:B------:R-:W-:Y:S02]  /*add0*/  HADD2.F32 R116, -RZ, R157.reuse.H0_H0 ;  /* 0x2000009dff747230 */ /* 0x100fe40000004100 */
[C---:B------:R-:W-:Y:S01]  /*ade0*/  FMUL R35, R78.reuse, R42 ;  /* 0x0000002a4e237220 */ /* 0x040fe20000400000 */
[----:B------:R-:W-:Y:S02]  /*adf0*/  HADD2.F32 R119, -RZ, R157.H1_H1 ;  /* 0x3000009dff777230 */ /* 0x000fe40000004100 */
[C---:B------:R-:W-:Y:S01]  /*ae00*/  FFMA R32, R81.reuse, R115, R32 ;  /* 0x0000007351207223 */ /* 0x040fe20000000020 */
[----:B------:R-:W-:Y:S01]  /*ae10*/  FMUL R36, R78, R43 ;  /* 0x0000002b4e247220 */ /* 0x000fe20000400000 */
[C---:B------:R-:W-:Y:S01]  /*ae20*/  FFMA R33, R81.reuse, R114, R33 ;  /* 0x0000007251217223 */ /* 0x040fe20000000021 */
[C---:B------:R-:W-:Y:S01]  /*ae30*/  FFMA R34, R81.reuse, R117, R34 ;  /* 0x0000007551227223 */ /* 0x040fe20000000022 */
[--C-:B------:R-:W-:Y:S01]  /*ae40*/  HADD2.F32 R120, -RZ, R158.reuse.H0_H0 ;  /* 0x2000009eff787230 */ /* 0x100fe20000004100 */
[----:B------:R-:W-:Y:S01]  /*ae50*/  F2FP.SATFINITE.E5M2.F32.PACK_AB_MERGE_C R32, R32, R31, RZ ;  /* 0x0000001f2020723e */ /* 0x000fe200048060ff */
[C---:B------:R-:W-:Y:S01]  /*ae60*/  FFMA R35, R81.reuse, R116, R35 ;  /* 0x0000007451237223 */ /* 0x040fe20000000023 */
[----:B------:R-:W-:Y:S02]  /*ae70*/  HADD2.F32 R123, -RZ, R158.H1_H1 ;  /* 0x3000009eff7b7230 */ /* 0x000fe40000004100 */
[----:B------:R-:W-:Y:S01]  /*ae80*/  FMUL R39, R78, R46 ;  /* 0x0000002e4e277220 */ /* 0x000fe20000400000 */
[----:B------:R-:W-:Y:S01]  /*ae90*/  F2FP.SATFINITE.E5M2.F32.PACK_AB_MERGE_C R32, R30, R29, R32 ;  /* 0x0000001d1e20723e */ /* 0x000fe20004806020 */
[C---:B------:R-:W-:Y:S01]  /*aea0*/  FFMA R36, R81.reuse, R119, R36 ;  /* 0x0000007751247223 */ /* 0x040fe20000000024 */
[C---:B------:R-:W-:Y:S01]  /*aeb0*/  FMUL R40, R78.reuse, R47 ;  /* 0x0000002f4e287220 */ /* 0x040fe20000400000 */
[C---:B------:R-:W-:Y:S01]  /*aec0*/  FFMA R37, R81.reuse, R118, R37 ;  /* 0x0000007651257223 */ /* 0x040fe20000000025 */
[C---:B------:R-:W-:Y:S01]  /*aed0*/  FFMA R38, R81.reuse, R121, R38 ;  /* 0x0000007951267223 */ /* 0x040fe20000000026 */
[C---:B------:R-:W-:Y:S01]  /*aee0*/  FMUL R42, R78.reuse, R49 ;  /* 0x000000314e2a7220 */ /* 0x040fe20000400000 */
        /* <DEDUP_REMOVED lines=8> */
[C---:B------:R-:W-:Y:S01]  /*af70*/  FMUL R57, R78.reuse, R64 ;  /* 0x000000404e397220 */ /* 0x040fe20000400000 */
[----:B------:R-:W-:Y:S01]  /*af80*/  FFMA R42, R81, R125, R42 ;  /* 0x0000007d512a7223 */ /* 0x000fe2000000002a */
[C---:B------:R-:W-:Y:S01]  /*af90*/  FMUL R46, R78.reuse, R53 ;  /* 0x000000354e2e7220 */ /* 0x040fe20000400000 */
[--C-:B------:R-:W-:Y:S01]  /*afa0*/  HADD2.F32 R128, -RZ, R160.reuse.H0_H0 ;  /* 0x200000a0ff807230 */ /* 0x100fe20000004100 */
[----:B------:R-:W-:Y:S01]  /*afb0*/  F2FP.SATFINITE.E5M2.F32.PACK_AB_MERGE_C R64, R5, R4, R86 ;  /* 0x000000040540723e */ /* 0x000fe20004806056 */
[C---:B------:R-:W-:Y:S01]  /*afc0*/  FMUL R51, R78.reuse, R58 ;  /* 0x0000003a4e337220 */ /* 0x040fe20000400000 */
[C---:B------:R-:W-:Y:S01]  /*afd0*/  FMUL R53, R78.reuse, R60 ;  /* 0x0000003c4e357220 */ /* 0x040fe20000400000 */
[C---:B------:R-:W-:Y:S01]  /*afe0*/  FFMA R43, R81.reuse, R124, R43 ;  /* 0x0000007c512b7223 */ /* 0x040fe2000000002b */
[----:B------:R-:W-:Y:S02]  /*aff0*/  HADD2.F32 R131, -RZ, R160.H1_H1 ;  /* 0x300000a0ff837230 */ /* 0x000fe40000004100 */
[C---:B------:R-:W-:Y:S01]  /*b000*/  FMUL R47, R78.reuse, R54 ;  /* 0x000000364e2f7220 */ /* 0x040fe20000400000 */
[C---:B------:R-:W-:Y:S01]  /*b010*/  FMUL R58, R78.reuse, R65 ;  /* 0x000000414e3a7220 */ /* 0x040fe20000400000 */
[----:B------:R-:W-:Y:S01]  /*b020*/  FMUL R60, R78, R67 ;  /* 0x000000434e3c7220 */ /* 0x000fe20000400000 */
[----:B------:R-:W-:Y:S01]  /*b030*/  F2FP.SATFINITE.E5M2.F32.PACK_AB_MERGE_C R5, R20, R11, RZ ;  /* 0x0000000b1405723e */ /* 0x000fe200048060ff */
[----:B------:R-:W-:Y:S01]  /*b040*/  FFMA R44, R81, R127, R44 ;  /* 0x0000007f512c7223 */ /* 0x000fe2000000002c */
[C---:B------:R-:W-:Y:S01]  /*b050*/  FMUL R48, R78.reuse, R55 ;  /* 0x000000374e307220 */ /* 0x040fe20000400000 */
[----:B------:R-:W-:Y:S01]  /*b060*/  F2FP.SATFINITE.E5M2.F32.PACK_AB_MERGE_C R65, R9, R8, R138 ;  /* 0x000000080941723e */ /* 0x000fe2000480608a */
[----:B------:R-:W-:Y:S01]  /*b070*/  FFMA R45, R81, R126, R45 ;  /* 0x0000007e512d7223 */ /* 0x000fe2000000002d */
[----:B------:R-:W-:Y:S01]  /*b080*/  F2FP.SATFINITE.E5M2.F32.PACK_AB_MERGE_C R67, R17, R16, R18 ;  /* 0x000000101143723e */ /* 0x000fe20004806012 */
[----:B------:R-:W-:Y:S01]  /*b090*/  FMUL R49, R78, R56 ;  /* 0x000000384e317220 */ /* 0x000fe20000400000 */
[C---:B------:R-:W-:Y:S01]  /*b0a0*/  FFMA R46, R81.reuse, R129, R46 ;  /* 0x00000081512e7223 */ /* 0x040fe2000000002e */
[--C-:B------:R-:W-:Y:S02]  /*b0b0*/  HADD2.F32 R132, -RZ, R161.reuse.H0_H0 ;  /* 0x200000a1ff847230 */ /* 0x100fe40000004100 */
[C---:B------:R-:W-:Y:S01]  /*b0c0*/  FFMA R47, R81.reuse, R128, R47 ;  /* 0x00000080512f7223 */ /* 0x040fe2000000002f */
[----:B------:R1:W-:Y:S01]  /*b0d0*/  STS.128 [R172+UR49+0xa200], R64 ;  /* 0x00a20040ac007988 */ /* 0x0003e20008000c31 */
[----:B------:R-:W-:Y:S01]  /*b0e0*/  HADD2.F32 R135, -RZ, R161.H1_H1 ;  /* 0x300000a1ff877230 */ /* 0x000fe20000004100 */
[----:B------:R-:W-:Y:S01]  /*b0f0*/  F2FP.SATFINITE.E5M2.F32.PACK_AB_MERGE_C R5, R10, R7, R5 ;  /* 0x000000070a05723e */ /* 0x000fe20004806005 */
[C---:B------:R-:W-:Y:S01]  /*b100*/  FFMA R48, R81.reuse, R131, R48 ;  /* 0x0000008351307223 */ /* 0x040fe20000000030 */
[----:B------:R-:W-:Y:S01]  /*b110*/  F2FP.SATFINITE.E5M2.F32.PACK_AB_MERGE_C R7, R28, R27, RZ ;  /* 0x0000001b1c07723e */ /* 0x000fe200048060ff */
        /* <DEDUP_REMOVED lines=8> */
[----:B------:R-:W-:Y:S01]  /*b1a0*/  FMUL R56, R78, R63 ;  /* 0x0000003f4e387220 */ /* 0x000fe20000400000 */
[----:B------:R-:W-:Y:S01]  /*b1b0*/  F2FP.SATFINITE.E5M2.F32.PACK_AB_MERGE_C R4, R2, R0, R3 ;  /* 0x000000000204723e */ /* 0x000fe20004806003 */
[C---:B------:R-:W-:Y:S01]  /*b1c0*/  FFMA R53, R81.reuse, R134, R53 ;  /* 0x0000008651357223 */ /* 0x040fe20000000035 */
[----:B------:R-:W-:Y:S01]  /*b1d0*/  F2FP.SATFINITE.E5M2.F32.PACK_AB_MERGE_C R7, R26, R25, R7 ;  /* 0x000000191a07723e */ /* 0x000fe20004806007 */
[C---:B------:R-:W-:Y:S01]  /*b1e0*/  FFMA R54, R81.reuse, R137, R54 ;  /* 0x0000008951367223 */ /* 0x040fe20000000036 */
[--C-:B------:R-:W-:Y:S02]  /*b1f0*/  HADD2.F32 R84, -RZ, R163.reuse.H0_H0 ;  /* 0x200000a3ff547230 */ /* 0x100fe40000004100 */
[C---:B------:R-:W-:Y:S01]  /*b200*/  FFMA R55, R81.reuse, R136, R55 ;  /* 0x0000008851377223 */ /* 0x040fe20000000037 */
[----:B------:R-:W-:Y:S01]  /*b210*/  HADD2.F32 R85, -RZ, R163.H1_H1 ;  /* 0x300000a3ff557230 */ /* 0x000fe20000004100 */
[----:B------:R1:W-:Y:S01]  /*b220*/  STS.128 [R192+0xa010], R4 ;  /* 0x00a01004c0007388 */ /* 0x0003e20000000c00 */
[----:B------:R-:W-:Y:S01]  /*b230*/  F2FP.SATFINITE.E5M2.F32.PACK_AB_MERGE_C R35, R36, R35, RZ ;  /* 0x000000232423723e */ /* 0x000fe200048060ff */
[C---:B------:R-:W-:Y:S01]  /*b240*/  FFMA R56, R81.reuse, R139, R56 ;  /* 0x0000008b51387223 */ /* 0x040fe20000000038 */
[----:B------:R-:W-:Y:S01]  /*b250*/  F2FP.SATFINITE.E5M2.F32.PACK_AB_MERGE_C R39, R40, R39, RZ ;  /* 0x000000272827723e */ /* 0x000fe200048060ff */
[C---:B------:R-:W-:Y:S01]  /*b260*/  FFMA R57, R81.reuse, R82, R57 ;  /* 0x0000005251397223 */ /* 0x040fe20000000039 */
[----:B------:R-:W-:Y:S01]  /*b270*/  F2FP.SATFINITE.E5M2.F32.PACK_AB_MERGE_C R43, R44, R43, RZ ;  /* 0x0000002b2c2b723e */ /* 0x000fe200048060ff */
[C---:B------:R-:W-:Y:S01]  /*b280*/  FFMA R58, R81.reuse, R83, R58 ;  /* 0x00000053513a7223 */ /* 0x040fe2000000003a */
[C---:B------:R-:W-:Y:S01]  /*b290*/  FFMA R59, R81.reuse, R84, R59 ;  /* 0x00000054513b7223 */ /* 0x040fe2000000003b */
[----:B------:R-:W-:Y:S01]  /*b2a0*/  F2FP.SATFINITE.E5M2.F32.PACK_AB_MERGE_C R33, R34, R33, R35 ;  /* 0x000000212221723e */ /* 0x000fe20004806023 */
        /* <DEDUP_REMOVED lines=11> */
[----:B------:R-:W-:Y:S05]  /*b360*/  F2FP.SATFINITE.E5M2.F32.PACK_AB_MERGE_C R51, R58, R57, R59 ;  /* 0x000000393a33723e */ /* 0x000fea000480603b */
        /* <DEDUP_REMOVED lines=18> */
.L_x_135:
[----:B------:R-:W-:Y:S05]  /*b490*/  BSYNC.RECONVERGENT B0 ;  /* 0x0000000000007941 */ /* 0x000fea0003800200 */
.L_x_134:
[----:B------:R-:W-:Y:S01]  /*b4a0*/  BAR.SYNC.DEFER_BLOCKING 0x1, 0x80 ;  /* 0x0042000000007b1d */ /* 0x000fe20000010000 */
[----:B------:R-:W-:Y:S01]  /*b4b0*/  ISETP.NE.AND P2, PT, R190, RZ, PT ;  /* 0x000000ffbe00720c */ /* 0x000fe20003f45270 */
[----:B------:R-:W-:Y:S01]  /*b4c0*/  IMAD.IADD R20, R75, 0x1, R147 ;  /* 0x000000014b147824 */ /* 0x000fe200078e0293 */
[----:B------:R-:W-:Y:S01]  /*b4d0*/  ISETP.NE.AND P0, PT, R191, 0x2, PT ;  /* 0x00000002bf00780c */ /* 0x000fe20003f05270 */
[----:B------:R-:W-:Y:S01]  /*b4e0*/  IMAD.IADD R21, R77, 0x1, R170 ;  /* 0x000000014d157824 */ /* 0x000fe200078e02aa */
[----:B------:R-:W-:Y:S02]  /*b4f0*/  ISETP.NE.AND P1, PT, R76, 0x2, PT ;  /* 0x000000024c00780c */ /* 0x000fe40003f25270 */
[----:B------:R-:W-:Y:S02]  /*b500*/  SEL R3, RZ, 0x1, P0 ;  /* 0x00000001ff037807 */ /* 0x000fe40000000000 */
[----:B------:R-:W-:Y:S02]  /*b510*/  SEL R0, RZ, 0x1, P1 ;  /* 0x00000001ff007807 */ /* 0x000fe40000800000 */
[----:B------:R-:W-:Y:S02]  /*b520*/  LOP3.LUT R182, R182, R3, RZ, 0x3c, !PT ;  /* 0x00000003b6b67212 */ /* 0x000fe400078e3cff */
[----:B------:R-:W-:Y:S02]  /*b530*/  LOP3.LUT R183, R183, R0, RZ, 0x3c, !PT ;  /* 0x00000000b7b77212 */ /* 0x000fe400078e3cff */
[----:B------:R-:W-:Y:S02]  /*b540*/  @P2 R2UR UR36, R179 ;  /* 0x00000000b32422ca */ /* 0x000fe400000e0000 */
[----:B------:R-:W-:Y:S02]  /*b550*/  SEL R191, R191, RZ, P0 ;  /* 0x000000ffbfbf7207 */ /* 0x000fe40000000000 */
[----:B------:R-:W-:Y:S01]  /*b560*/  SEL R76, R76, RZ, P1 ;  /* 0x000000ff4c4c7207 */ /* 0x000fe20000800000 */
[----:B------:R-:W-:Y:S10]  /*b570*/  @P2 BRA `(.L_x_136) ;  /* 0xffffff9800d82947 */ /* 0x000ff4000383ffff */
[----:B------:R-:W-:Y:S05]  /*b580*/  EXIT ;  /* 0x000000000000794d */ /* 0x000fea0003800000 */
.L_x_20:
[----:B--2---:R2:W1:Y:S02]  /*b590*/  SYNCS.PHASECHK.TRANS64.TRYWAIT P0, [R3+URZ+0x180], R2 ;  /* 0x00018002030075a7 */ /* 0x00446400080011ff */
[----:B-1----:R-:W-:Y:S05]  /*b5a0*/  @!P0 NANOSLEEP.SYNCS 0x989680 ;  /* 0x009896800000895d */ /* 0x002fea0003900000 */
[----:B------:R-:W1:Y:S02]  /*b5b0*/  @!P0 SYNCS.PHASECHK.TRANS64 P0, [R3+URZ+0x180], R2 ;  /* 0x00018002030085a7 */ /* 0x000e6400080010ff */
[----:B-1----:R-:W-:Y:S05]  /*b5c0*/  @!P0 BRA `(.L_x_20) ;  /* 0xfffffffc00f08947 */ /* 0x002fea000383ffff */
[----:B------:R-:W-:Y:S05]  /*b5d0*/  BRA `(.L_x_137) ;  /* 0xffffff60004c7947 */ /* 0x000fea000383ffff */
.L_x_23:
[----:B-1----:R-:W-:-:S07]  /*b5e0*/  MOV R2, UR33 ;  /* 0x0000002100027c02 */ /* 0x002fce0008000f00 */
.L_x_138:
[----:B-1----:R1:W2:Y:S02]  /*b5f0*/  SYNCS.PHASECHK.TRANS64.TRYWAIT P0, [R2+URZ+0x70], R5 ;  /* 0x00007005020075a7 */ /* 0x0022a400080011ff */
[----:B--2---:R-:W-:Y:S05]  /*b600*/  @!P0 NANOSLEEP.SYNCS 0x989680 ;  /* 0x009896800000895d */ /* 0x004fea0003900000 */
[----:B------:R-:W2:Y:S02]  /*b610*/  @!P0 SYNCS.PHASECHK.TRANS64 P0, [R2+URZ+0x70], R5 ;  /* 0x00007005020085a7 */ /* 0x000ea400080010ff */
[----:B--2---:R-:W-:Y:S05]  /*b620*/  @!P0 BRA `(.L_x_138) ;  /* 0xfffffffc00f08947 */ /* 0x004fea000383ffff */
[----:B------:R-:W-:Y:S05]  /*b630*/  BRA `(.L_x_22) ;  /* 0xffffff60009c7947 */ /* 0x000fea000383ffff */
.L_x_29:
[----:B-1----:R-:W-:-:S07]  /*b640*/  MOV R2, UR17 ;  /* 0x0000001100027c02 */ /* 0x002fce0008000f00 */
.L_x_139:
[----:B-1----:R1:W2:Y:S02]  /*b650*/  SYNCS.PHASECHK.TRANS64.TRYWAIT P0, [R2+URZ+0x70], R5 ;  /* 0x00007005020075a7 */ /* 0x0022a400080011ff */
[----:B--2---:R-:W-:Y:S05]  /*b660*/  @!P0 NANOSLEEP.SYNCS 0x989680 ;  /* 0x009896800000895d */ /* 0x004fea0003900000 */
[----:B------:R-:W2:Y:S02]  /*b670*/  @!P0 SYNCS.PHASECHK.TRANS64 P0, [R2+URZ+0x70], R5 ;  /* 0x00007005020085a7 */ /* 0x000ea400080010ff */
[----:B--2---:R-:W-:Y:S05]  /*b680*/  @!P0 BRA `(.L_x_139) ;  /* 0xfffffffc00f08947 */ /* 0x004fea000383ffff */
[----:B------:R-:W-:Y:S05]  /*b690*/  BRA `(.L_x_28) ;  /* 0xffffff6400447947 */ /* 0x000fea000383ffff */
.L_x_33:
[----:B-1----:R1:W2:Y:S02]  /*b6a0*/  SYNCS.PHASECHK.TRANS64.TRYWAIT P0, [R2+URZ+0x130], R3 ;  /* 0x00013003020075a7 */ /* 0x0022a400080011ff */
[----:B--2---:R-:W-:Y:S05]  /*b6b0*/  @!P0 NANOSLEEP.SYNCS 0x989680 ;  /* 0x009896800000895d */ /* 0x004fea0003900000 */
[----:B------:R-:W2:Y:S02]  /*b6c0*/  @!P0 SYNCS.PHASECHK.TRANS64 P0, [R2+URZ+0x130], R3 ;  /* 0x00013003020085a7 */ /* 0x000ea400080010ff */
[----:B--2---:R-:W-:Y:S05]  /*b6d0*/  @!P0 BRA `(.L_x_33) ;  /* 0xfffffffc00f08947 */ /* 0x004fea000383ffff */
[----:B------:R-:W-:Y:S05]  /*b6e0*/  BRA `(.L_x_140) ;  /* 0xffffff6400d47947 */ /* 0x000fea000383ffff */
.L_x_37:
[----:B----4-:R-:W-:-:S07]  /*b6f0*/  MOV R0, UR5 ;  /* 0x0000000500007c02 */ /* 0x010fce0008000f00 */
.L_x_141:
[----:B-1----:R1:W2:Y:S02]  /*b700*/  SYNCS.PHASECHK.TRANS64.TRYWAIT P0, [R0+URZ], R3 ;  /* 0x00000003000075a7 */ /* 0x0022a400080011ff */
[----:B--2---:R-:W-:Y:S05]  /*b710*/  @!P0 NANOSLEEP.SYNCS 0x989680 ;  /* 0x009896800000895d */ /* 0x004fea0003900000 */
[----:B------:R-:W2:Y:S02]  /*b720*/  @!P0 SYNCS.PHASECHK.TRANS64 P0, [R0+URZ], R3 ;  /* 0x00000003000085a7 */ /* 0x000ea400080010ff */
[----:B--2---:R-:W-:Y:S05]  /*b730*/  @!P0 BRA `(.L_x_141) ;  /* 0xfffffffc00f08947 */ /* 0x004fea000383ffff */
[----:B------:R-:W-:Y:S05]  /*b740*/  BRA `(.L_x_142) ;  /* 0xffffff6c00447947 */ /* 0x000fea000383ffff */
.L_x_38:
[----:B----4-:R-:W-:-:S07]  /*b750*/  MOV R0, UR5 ;  /* 0x0000000500007c02 */ /* 0x010fce0008000f00 */
.L_x_143:
[----:B-1----:R1:W2:Y:S02]  /*b760*/  SYNCS.PHASECHK.TRANS64.TRYWAIT P0, [R0+URZ], R3 ;  /* 0x00000003000075a7 */ /* 0x0022a400080011ff */
[----:B--2---:R-:W-:Y:S05]  /*b770*/  @!P0 NANOSLEEP.SYNCS 0x989680 ;  /* 0x009896800000895d */ /* 0x004fea0003900000 */
[----:B------:R-:W2:Y:S02]  /*b780*/  @!P0 SYNCS.PHASECHK.TRANS64 P0, [R0+URZ], R3 ;  /* 0x00000003000085a7 */ /* 0x000ea400080010ff */
[----:B--2---:R-:W-:Y:S05]  /*b790*/  @!P0 BRA `(.L_x_143) ;  /* 0xfffffffc00f08947 */ /* 0x004fea000383ffff */
[----:B------:R-:W-:Y:S05]  /*b7a0*/  BRA `(.L_x_144) ;  /* 0xffffff6c00507947 */ /* 0x000fea000383ffff */
.L_x_39:
[----:B----4-:R-:W-:-:S07]  /*b7b0*/  MOV R0, UR5 ;  /* 0x0000000500007c02 */ /* 0x010fce0008000f00 */
.L_x_145:
[----:B-1----:R1:W2:Y:S02]  /*b7c0*/  SYNCS.PHASECHK.TRANS64.TRYWAIT P0, [R0+URZ], R3 ;  /* 0x00000003000075a7 */ /* 0x0022a400080011ff */
[----:B--2---:R-:W-:Y:S05]  /*b7d0*/  @!P0 NANOSLEEP.SYNCS 0x989680 ;  /* 0x009896800000895d */ /* 0x004fea0003900000 */
[----:B------:R-:W2:Y:S02]  /*b7e0*/  @!P0 SYNCS.PHASECHK.TRANS64 P0, [R0+URZ], R3 ;  /* 0x00000003000085a7 */ /* 0x000ea400080010ff */
[----:B--2---:R-:W-:Y:S05]  /*b7f0*/  @!P0 BRA `(.L_x_145) ;  /* 0xfffffffc00f08947 */ /* 0x004fea000383ffff */
[----:B------:R-:W-:Y:S05]  /*b800*/  BRA `(.L_x_146) ;  /* 0xffffff6c005c7947 */ /* 0x000fea000383ffff */
.L_x_40:
[----:B----4-:R-:W-:-:S07]  /*b810*/  MOV R0, UR5 ;  /* 0x0000000500007c02 */ /* 0x010fce0008000f00 */
.L_x_147:
[----:B-1----:R1:W2:Y:S02]  /*b820*/  SYNCS.PHASECHK.TRANS64.TRYWAIT P0, [R0+URZ], R3 ;  /* 0x00000003000075a7 */ /* 0x0022a400080011ff */
[----:B--2---:R-:W-:Y:S05]  /*b830*/  @!P0 NANOSLEEP.SYNCS 0x989680 ;  /* 0x009896800000895d */ /* 0x004fea0003900000 */
[----:B------:R-:W2:Y:S02]  /*b840*/  @!P0 SYNCS.PHASECHK.TRANS64 P0, [R0+URZ], R3 ;  /* 0x00000003000085a7 */ /* 0x000ea400080010ff */
[----:B--2---:R-:W-:Y:S05]  /*b850*/  @!P0 BRA `(.L_x_147) ;  /* 0xfffffffc00f08947 */ /* 0x004fea000383ffff */
[----:B------:R-:W-:Y:S05]  /*b860*/  BRA `(.L_x_148) ;  /* 0xffffff6c00687947 */ /* 0x000fea000383ffff */
.L_x_41:
[----:B----4-:R-:W-:-:S07]  /*b870*/  MOV R0, UR5 ;  /* 0x0000000500007c02 */ /* 0x010fce0008000f00 */
.L_x_149:
[----:B-1----:R1:W2:Y:S02]  /*b880*/  SYNCS.PHASECHK.TRANS64.TRYWAIT P0, [R0+URZ], R3 ;  /* 0x00000003000075a7 */ /* 0x0022a400080011ff */
[----:B--2---:R-:W-:Y:S05]  /*b890*/  @!P0 NANOSLEEP.SYNCS 0x989680 ;  /* 0x009896800000895d */ /* 0x004fea0003900000 */
[----:B------:R-:W2:Y:S02]  /*b8a0*/  @!P0 SYNCS.PHASECHK.TRANS64 P0, [R0+URZ], R3 ;  /* 0x00000003000085a7 */ /* 0x000ea400080010ff */
[----:B--2---:R-:W-:Y:S05]  /*b8b0*/  @!P0 BRA `(.L_x_149) ;  /* 0xfffffffc00f08947 */ /* 0x004fea000383ffff */
[----:B------:R-:W-:Y:S05]  /*b8c0*/  BRA `(.L_x_150) ;  /* 0xffffff6c00747947 */ /* 0x000fea000383ffff */
.L_x_42:
[----:B----4-:R-:W-:-:S07]  /*b8d0*/  MOV R0, UR5 ;  /* 0x0000000500007c02 */ /* 0x010fce0008000f00 */
.L_x_151:
[----:B-1----:R1:W2:Y:S02]  /*b8e0*/  SYNCS.PHASECHK.TRANS64.TRYWAIT P0, [R0+URZ], R3 ;  /* 0x00000003000075a7 */ /* 0x0022a400080011ff */
[----:B--2---:R-:W-:Y:S05]  /*b8f0*/  @!P0 NANOSLEEP.SYNCS 0x989680 ;  /* 0x009896800000895d */ /* 0x004fea0003900000 */
[----:B------:R-:W2:Y:S02]  /*b900*/  @!P0 SYNCS.PHASECHK.TRANS64 P0, [R0+URZ], R3 ;  /* 0x00000003000085a7 */ /* 0x000ea400080010ff */
[----:B--2---:R-:W-:Y:S05]  /*b910*/  @!P0 BRA `(.L_x_151) ;  /* 0xfffffffc00f08947 */ /* 0x004fea000383ffff */
[----:B------:R-:W-:Y:S05]  /*b920*/  BRA `(.L_x_152) ;  /* 0xffffff6c00807947 */ /* 0x000fea000383ffff */
.L_x_43:
[----:B----4-:R-:W-:-:S07]  /*b930*/  MOV R0, UR5 ;  /* 0x0000000500007c02 */ /* 0x010fce0008000f00 */
.L_x_153:
[----:B-1----:R1:W2:Y:S02]  /*b940*/  SYNCS.PHASECHK.TRANS64.TRYWAIT P0, [R0+URZ], R3 ;  /* 0x00000003000075a7 */ /* 0x0022a400080011ff */
[----:B--2---:R-:W-:Y:S05]  /*b950*/  @!P0 NANOSLEEP.SYNCS 0x989680 ;  /* 0x009896800000895d */ /* 0x004fea0003900000 */
[----:B------:R-:W2:Y:S02]  /*b960*/  @!P0 SYNCS.PHASECHK.TRANS64 P0, [R0+URZ], R3 ;  /* 0x00000003000085a7 */ /* 0x000ea400080010ff */
[----:B--2---:R-:W-:Y:S05]  /*b970*/  @!P0 BRA `(.L_x_153) ;  /* 0xfffffffc00f08947 */ /* 0x004fea000383ffff */
[----:B------:R-:W-:Y:S05]  /*b980*/  BRA `(.L_x_154) ;  /* 0xffffff6c008c7947 */ /* 0x000fea000383ffff */
.L_x_44:
[----:B----4-:R-:W-:-:S07]  /*b990*/  MOV R0, UR5 ;  /* 0x0000000500007c02 */ /* 0x010fce0008000f00 */
.L_x_155:
[----:B-1----:R1:W2:Y:S02]  /*b9a0*/  SYNCS.PHASECHK.TRANS64.TRYWAIT P0, [R0+URZ], R3 ;  /* 0x00000003000075a7 */ /* 0x0022a400080011ff */
[----:B--2---:R-:W-:Y:S05]  /*b9b0*/  @!P0 NANOSLEEP.SYNCS 0x989680 ;  /* 0x009896800000895d */ /* 0x004fea0003900000 */
[----:B------:R-:W2:Y:S02]  /*b9c0*/  @!P0 SYNCS.PHASECHK.TRANS64 P0, [R0+URZ], R3 ;  /* 0x00000003000085a7 */ /* 0x000ea400080010ff */
[----:B--2---:R-:W-:Y:S05]  /*b9d0*/  @!P0 BRA `(.L_x_155) ;  /* 0xfffffffc00f08947 */ /* 0x004fea000383ffff */
[----:B------:R-:W-:Y:S05]  /*b9e0*/  BRA `(.L_x_156) ;  /* 0xffffff6c00987947 */ /* 0x000fea000383ffff */
.L_x_45:
[----:B----4-:R-:W-:-:S07]  /*b9f0*/  MOV R0, UR5 ;  /* 0x0000000500007c02 */ /* 0x010fce0008000f00 */
.L_x_157:
[----:B-1----:R1:W2:Y:S02]  /*ba00*/  SYNCS.PHASECHK.TRANS64.TRYWAIT P0, [R0+URZ], R3 ;  /* 0x00000003000075a7 */ /* 0x0022a400080011ff */
[----:B--2---:R-:W-:Y:S05]  /*ba10*/  @!P0 NANOSLEEP.SYNCS 0x989680 ;  /* 0x009896800000895d */ /* 0x004fea0003900000 */
[----:B------:R-:W2:Y:S02]  /*ba20*/  @!P0 SYNCS.PHASECHK.TRANS64 P0, [R0+URZ], R3 ;  /* 0x00000003000085a7 */ /* 0x000ea400080010ff */
[----:B--2---:R-:W-:Y:S05]  /*ba30*/  @!P0 BRA `(.L_x_157) ;  /* 0xfffffffc00f08947 */ /* 0x004fea000383ffff */
[----:B------:R-:W-:Y:S05]  /*ba40*/  BRA `(.L_x_158) ;  /* 0xffffff6c00a47947 */ /* 0x000fea000383ffff */
.L_x_46:
[----:B----4-:R-:W-:-:S07]  /*ba50*/  MOV R0, UR5 ;  /* 0x0000000500007c02 */ /* 0x010fce0008000f00 */
.L_x_159:
[----:B-1----:R1:W2:Y:S02]  /*ba60*/  SYNCS.PHASECHK.TRANS64.TRYWAIT P0, [R0+URZ], R3 ;  /* 0x00000003000075a7 */ /* 0x0022a400080011ff */
[----:B--2---:R-:W-:Y:S05]  /*ba70*/  @!P0 NANOSLEEP.SYNCS 0x989680 ;  /* 0x009896800000895d */ /* 0x004fea0003900000 */
[----:B------:R-:W2:Y:S02]  /*ba80*/  @!P0 SYNCS.PHASECHK.TRANS64 P0, [R0+URZ], R3 ;  /* 0x00000003000085a7 */ /* 0x000ea400080010ff */
[----:B--2---:R-:W-:Y:S05]  /*ba90*/  @!P0 BRA `(.L_x_159) ;  /* 0xfffffffc00f08947 */ /* 0x004fea000383ffff */
[----:B------:R-:W-:Y:S05]  /*baa0*/  BRA `(.L_x_160) ;  /* 0xffffff6c00b07947 */ /* 0x000fea000383ffff */
.L_x_47:
[----:B----4-:R-:W-:-:S07]  /*bab0*/  MOV R0, UR5 ;  /* 0x0000000500007c02 */ /* 0x010fce0008000f00 */
.L_x_161:
[----:B-1----:R1:W2:Y:S02]  /*bac0*/  SYNCS.PHASECHK.TRANS64.TRYWAIT P0, [R0+URZ], R3 ;  /* 0x00000003000075a7 */ /* 0x0022a400080011ff */
[----:B--2---:R-:W-:Y:S05]  /*bad0*/  @!P0 NANOSLEEP.SYNCS 0x989680 ;  /* 0x009896800000895d */ /* 0x004fea0003900000 */
[----:B------:R-:W2:Y:S02]  /*bae0*/  @!P0 SYNCS.PHASECHK.TRANS64 P0, [R0+URZ], R3 ;  /* 0x00000003000085a7 */ /* 0x000ea400080010ff */
[----:B--2---:R-:W-:Y:S05]  /*baf0*/  @!P0 BRA `(.L_x_161) ;  /* 0xfffffffc00f08947 */ /* 0x004fea000383ffff */
[----:B------:R-:W-:Y:S05]  /*bb00*/  BRA `(.L_x_162) ;  /* 0xffffff6c00bc7947 */ /* 0x000fea000383ffff */
.L_x_48:
[----:B----4-:R-:W-:-:S07]  /*bb10*/  MOV R0, UR5 ;  /* 0x0000000500007c02 */ /* 0x010fce0008000f00 */
.L_x_163:
[----:B-1----:R1:W2:Y:S02]  /*bb20*/  SYNCS.PHASECHK.TRANS64.TRYWAIT P0, [R0+URZ], R3 ;  /* 0x00000003000075a7 */ /* 0x0022a400080011ff */
[----:B--2---:R-:W-:Y:S05]  /*bb30*/  @!P0 NANOSLEEP.SYNCS 0x989680 ;  /* 0x009896800000895d */ /* 0x004fea0003900000 */
[----:B------:R-:W2:Y:S02]  /*bb40*/  @!P0 SYNCS.PHASECHK.TRANS64 P0, [R0+URZ], R3 ;  /* 0x00000003000085a7 */ /* 0x000ea400080010ff */
[----:B--2---:R-:W-:Y:S05]  /*bb50*/  @!P0 BRA `(.L_x_163) ;  /* 0xfffffffc00f08947 */ /* 0x004fea000383ffff */
[----:B------:R-:W-:Y:S05]  /*bb60*/  BRA `(.L_x_164) ;  /* 0xffffff6c00c87947 */ /* 0x000fea000383ffff */
.L_x_49:
[----:B----4-:R-:W-:-:S07]  /*bb70*/  MOV R0, UR5 ;  /* 0x0000000500007c02 */ /* 0x010fce0008000f00 */
.L_x_165:
[----:B-1----:R1:W2:Y:S02]  /*bb80*/  SYNCS.PHASECHK.TRANS64.TRYWAIT P0, [R0+URZ], R3 ;  /* 0x00000003000075a7 */ /* 0x0022a400080011ff */
[----:B--2---:R-:W-:Y:S05]  /*bb90*/  @!P0 NANOSLEEP.SYNCS 0x989680 ;  /* 0x009896800000895d */ /* 0x004fea0003900000 */
[----:B------:R-:W2:Y:S02]  /*bba0*/  @!P0 SYNCS.PHASECHK.TRANS64 P0, [R0+URZ], R3 ;  /* 0x00000003000085a7 */ /* 0x000ea400080010ff */
[----:B--2---:R-:W-:Y:S05]  /*bbb0*/  @!P0 BRA `(.L_x_165) ;  /* 0xfffffffc00f08947 */ /* 0x004fea000383ffff */
[----:B------:R-:W-:Y:S05]  /*bbc0*/  BRA `(.L_x_166) ;  /* 0xffffff6c00d47947 */ /* 0x000fea000383ffff */
.L_x_52:
[----:B-1----:R1:W2:Y:S02]  /*bbd0*/  SYNCS.PHASECHK.TRANS64.TRYWAIT P0, [R0+URZ+0x170], R5 ;  /* 0x00017005000075a7 */ /* 0x0022a400080011ff */
[----:B--2---:R-:W-:Y:S05]  /*bbe0*/  @!P0 NANOSLEEP.SYNCS 0x989680 ;  /* 0x009896800000895d */ /* 0x004fea0003900000 */
[----:B------:R-:W2:Y:S02]  /*bbf0*/  @!P0 SYNCS.PHASECHK.TRANS64 P0, [R0+URZ+0x170], R5 ;  /* 0x00017005000085a7 */ /* 0x000ea400080010ff */
[----:B--2---:R-:W-:Y:S05]  /*bc00*/  @!P0 BRA `(.L_x_52) ;  /* 0xfffffffc00f08947 */ /* 0x004fea000383ffff */
[----:B------:R-:W-:Y:S05]  /*bc10*/  BRA `(.L_x_167) ;  /* 0xffffff7000307947 */ /* 0x000fea000383ffff */
.L_x_53:
[----:B------:R-:W-:-:S07]  /*bc20*/  MOV R0, UR5 ;  /* 0x0000000500007c02 */ /* 0x000fce0008000f00 */
.L_x_168:
[----:B-1----:R1:W2:Y:S02]  /*bc30*/  SYNCS.PHASECHK.TRANS64.TRYWAIT P0, [R0+URZ+0x140], R5 ;  /* 0x00014005000075a7 */ /* 0x0022a400080011ff */
[----:B--2---:R-:W-:Y:S05]  /*bc40*/  @!P0 NANOSLEEP.SYNCS 0x989680 ;  /* 0x009896800000895d */ /* 0x004fea0003900000 */
[----:B------:R-:W2:Y:S02]  /*bc50*/  @!P0 SYNCS.PHASECHK.TRANS64 P0, [R0+URZ+0x140], R5 ;  /* 0x00014005000085a7 */ /* 0x000ea400080010ff */
[----:B--2---:R-:W-:Y:S05]  /*bc60*/  @!P0 BRA `(.L_x_168) ;  /* 0xfffffffc00f08947 */ /* 0x004fea000383ffff */
[----:B------:R-:W-:Y:S05]  /*bc70*/  BRA `(.L_x_169) ;  /* 0xffffff7000407947 */ /* 0x000fea000383ffff */
.L_x_54:
[----:B-1----:R1:W2:Y:S02]  /*bc80*/  SYNCS.PHASECHK.TRANS64.TRYWAIT P1, [R0+URZ+0x130], R5 ;  /* 0x00013005000075a7 */ /* 0x0022a400080211ff */
[----:B--2---:R-:W-:Y:S05]  /*bc90*/  @!P1 NANOSLEEP.SYNCS 0x989680 ;  /* 0x009896800000995d */ /* 0x004fea0003900000 */
[----:B------:R-:W2:Y:S02]  /*bca0*/  @!P1 SYNCS.PHASECHK.TRANS64 P1, [R0+URZ+0x130], R5 ;  /* 0x00013005000095a7 */ /* 0x000ea400080210ff */
[----:B--2---:R-:W-:Y:S05]  /*bcb0*/  @!P1 BRA `(.L_x_54) ;  /* 0xfffffffc00f09947 */ /* 0x004fea000383ffff */
[----:B------:R-:W-:Y:S05]  /*bcc0*/  BRA `(.L_x_170) ;  /* 0xffffff7000707947 */ /* 0x000fea000383ffff */
.L_x_57:
[----:B------:R-:W-:-:S07]  /*bcd0*/  MOV R0, UR5 ;  /* 0x0000000500007c02 */ /* 0x000fce0008000f00 */
.L_x_171:
[----:B-1----:R1:W2:Y:S02]  /*bce0*/  SYNCS.PHASECHK.TRANS64.TRYWAIT P0, [R0+URZ+0x140], R3 ;  /* 0x00014003000075a7 */ /* 0x0022a400080011ff */
[----:B--2---:R-:W-:Y:S05]  /*bcf0*/  @!P0 NANOSLEEP.SYNCS 0x989680 ;  /* 0x009896800000895d */ /* 0x004fea0003900000 */
[----:B------:R-:W2:Y:S02]  /*bd00*/  @!P0 SYNCS.PHASECHK.TRANS64 P0, [R0+URZ+0x140], R3 ;  /* 0x00014003000085a7 */ /* 0x000ea400080010ff */
[----:B--2---:R-:W-:Y:S05]  /*bd10*/  @!P0 BRA `(.L_x_171) ;  /* 0xfffffffc00f08947 */ /* 0x004fea000383ffff */
[----:B------:R-:W-:Y:S05]  /*bd20*/  BRA `(.L_x_56) ;  /* 0xffffff7000c47947 */ /* 0x000fea000383ffff */
.L_x_64:
[----:B-1----:R1:W2:Y:S02]  /*bd30*/  SYNCS.PHASECHK.TRANS64.TRYWAIT P1, [R0+URZ+0x130], R5 ;  /* 0x00013005000075a7 */ /* 0x0022a400080211ff */
[----:B--2---:R-:W-:Y:S05]  /*bd40*/  @!P1 NANOSLEEP.SYNCS 0x989680 ;  /* 0x009896800000995d */ /* 0x004fea0003900000 */
[----:B------:R-:W2:Y:S02]  /*bd50*/  @!P1 SYNCS.PHASECHK.TRANS64 P1, [R0+URZ+0x130], R5 ;  /* 0x00013005000095a7 */ /* 0x000ea400080210ff */
[----:B--2---:R-:W-:Y:S05]  /*bd60*/  @!P1 BRA `(.L_x_64) ;  /* 0xfffffffc00f09947 */ /* 0x004fea000383ffff */
[----:B------:R-:W-:Y:S05]  /*bd70*/  BRA `(.L_x_172) ;  /* 0xffffff7800187947 */ /* 0x000fea000383ffff */
.L_x_65:
[----:B------:R-:W-:-:S07]  /*bd80*/  MOV R3, UR9 ;  /* 0x0000000900037c02 */ /* 0x000fce0008000f00 */
.L_x_173:
[----:B-1----:R1:W2:Y:S02]  /*bd90*/  SYNCS.PHASECHK.TRANS64.TRYWAIT P0, [R3+URZ+0x160], R0 ;  /* 0x00016000030075a7 */ /* 0x0022a400080011ff */
[----:B--2---:R-:W-:Y:S05]  /*bda0*/  @!P0 NANOSLEEP.SYNCS 0x989680 ;  /* 0x009896800000895d */ /* 0x004fea0003900000 */
[----:B------:R-:W2:Y:S02]  /*bdb0*/  @!P0 SYNCS.PHASECHK.TRANS64 P0, [R3+URZ+0x160], R0 ;  /* 0x00016000030085a7 */ /* 0x000ea400080010ff */
[----:B--2---:R-:W-:Y:S05]  /*bdc0*/  @!P0 BRA `(.L_x_173) ;  /* 0xfffffffc00f08947 */ /* 0x004fea000383ffff */
[----:B------:R-:W-:Y:S05]  /*bdd0*/  BRA `(.L_x_174) ;  /* 0xffffff78004c7947 */ /* 0x000fea000383ffff */
.L_x_68:
[----:B------:R-:W-:Y:S07]  /*bde0*/  MOV R0, UR7 ;  /* 0x0000000700007c02 */ /* 0x000fee0008000f00 */
.L_x_175:
[----:B-1----:R1:W2:Y:S02]  /*bdf0*/  SYNCS.PHASECHK.TRANS64.TRYWAIT P0, [R0+URZ], R3 ;  /* 0x00000003000075a7 */ /* 0x0022a400080011ff */
[----:B--2---:R-:W-:Y:S05]  /*be00*/  @!P0 NANOSLEEP.SYNCS 0x989680 ;  /* 0x009896800000895d */ /* 0x004fea0003900000 */
[----:B------:R-:W2:Y:S02]  /*be10*/  @!P0 SYNCS.PHASECHK.TRANS64 P0, [R0+URZ], R3 ;  /* 0x00000003000085a7 */ /* 0x000ea400080010ff */
[----:B--2---:R-:W-:Y:S05]  /*be20*/  @!P0 BRA `(.L_x_175) ;  /* 0xfffffffc00f08947 */ /* 0x004fea000383ffff */
[----:B------:R-:W-:Y:S05]  /*be30*/  BRA `(.L_x_67) ;  /* 0xffffff78006c7947 */ /* 0x000fea000383ffff */
.L_x_71:
[----:B------:R-:W-:-:S07]  /*be40*/  MOV R0, UR5 ;  /* 0x0000000500007c02 */ /* 0x000fce0008000f00 */
.L_x_176:
[----:B--2---:R2:W3:Y:S02]  /*be50*/  SYNCS.PHASECHK.TRANS64.TRYWAIT P0, [R0+URZ], R3 ;  /* 0x00000003000075a7 */ /* 0x0044e400080011ff */
[----:B---3--:R-:W-:Y:S05]  /*be60*/  @!P0 NANOSLEEP.SYNCS 0x989680 ;  /* 0x009896800000895d */ /* 0x008fea0003900000 */
[----:B------:R-:W3:Y:S02]  /*be70*/  @!P0 SYNCS.PHASECHK.TRANS64 P0, [R0+URZ], R3 ;  /* 0x00000003000085a7 */ /* 0x000ee400080010ff */
[----:B---3--:R-:W-:Y:S05]  /*be80*/  @!P0 BRA `(.L_x_176) ;  /* 0xfffffffc00f08947 */ /* 0x008fea000383ffff */
[----:B------:R-:W-:Y:S05]  /*be90*/  BRA `(.L_x_177) ;  /* 0xffffff7c00107947 */ /* 0x000fea000383ffff */
.L_x_72:
[----:B------:R-:W-:-:S07]  /*bea0*/  MOV R0, UR7 ;  /* 0x0000000700007c02 */ /* 0x000fce0008000f00 */
.L_x_178:
[----:B--2---:R2:W3:Y:S02]  /*beb0*/  SYNCS.PHASECHK.TRANS64.TRYWAIT P0, [R0+URZ], R3 ;  /* 0x00000003000075a7 */ /* 0x0044e400080011ff */
[----:B---3--:R-:W-:Y:S05]  /*bec0*/  @!P0 NANOSLEEP.SYNCS 0x989680 ;  /* 0x009896800000895d */ /* 0x008fea0003900000 */
[----:B------:R-:W3:Y:S02]  /*bed0*/  @!P0 SYNCS.PHASECHK.TRANS64 P0, [R0+URZ], R3 ;  /* 0x00000003000085a7 */ /* 0x000ee400080010ff */
[----:B---3--:R-:W-:Y:S05]  /*bee0*/  @!P0 BRA `(.L_x_178) ;  /* 0xfffffffc00f08947 */ /* 0x008fea000383ffff */
[----:B------:R-:W-:Y:S05]  /*bef0*/  BRA `(.L_x_179) ;  /* 0xffffff7c001c7947 */ /* 0x000fea000383ffff */
.L_x_77:
[----:B--2---:R2:W3:Y:S02]  /*bf00*/  SYNCS.PHASECHK.TRANS64.TRYWAIT P0, [R0+URZ+0x130], R3 ;  /* 0x00013003000075a7 */ /* 0x0044e400080011ff */
[----:B---3--:R-:W-:Y:S05]  /*bf10*/  @!P0 NANOSLEEP.SYNCS 0x989680 ;  /* 0x009896800000895d */ /* 0x008fea0003900000 */
[----:B------:R-:W3:Y:S02]  /*bf20*/  @!P0 SYNCS.PHASECHK.TRANS64 P0, [R0+URZ+0x130], R3 ;  /* 0x00013003000085a7 */ /* 0x000ee400080010ff */
[----:B---3--:R-:W-:Y:S05]  /*bf30*/  @!P0 BRA `(.L_x_77) ;  /* 0xfffffffc00f08947 */ /* 0x008fea000383ffff */
[----:B------:R-:W-:Y:S05]  /*bf40*/  BRA `(.L_x_180) ;  /* 0xffffff8000287947 */ /* 0x000fea000383ffff */
.L_x_80:
[----:B------:R-:W-:Y:S07]  /*bf50*/  MOV R0, UR7 ;  /* 0x0000000700007c02 */ /* 0x000fee0008000f00 */
.L_x_181:
[----:B--2---:R2:W3:Y:S02]  /*bf60*/  SYNCS.PHASECHK.TRANS64.TRYWAIT P0, [R0+URZ+0x128], R3 ;  /* 0x00012803000075a7 */ /* 0x0044e400080011ff */
[----:B---3--:R-:W-:Y:S05]  /*bf70*/  @!P0 NANOSLEEP.SYNCS 0x989680 ;  /* 0x009896800000895d */ /* 0x008fea0003900000 */
[----:B------:R-:W3:Y:S02]  /*bf80*/  @!P0 SYNCS.PHASECHK.TRANS64 P0, [R0+URZ+0x128], R3 ;  /* 0x00012803000085a7 */ /* 0x000ee400080010ff */
[----:B---3--:R-:W-:Y:S05]  /*bf90*/  @!P0 BRA `(.L_x_181) ;  /* 0xfffffffc00f08947 */ /* 0x008fea000383ffff */
[----:B------:R-:W-:Y:S05]  /*bfa0*/  BRA `(.L_x_79) ;  /* 0xffffff8400087947 */ /* 0x000fea000383ffff */
.L_x_83:
[----:B------:R-:W-:Y:S07]  /*bfb0*/  MOV R3, UR7 ;  /* 0x0000000700037c02 */ /* 0x000fee0008000f00 */
.L_x_182:
[----:B-1----:R1:W2:Y:S02]  /*bfc0*/  SYNCS.PHASECHK.TRANS64.TRYWAIT P0, [R3+URZ+0x100], R12 ;  /* 0x0001000c030075a7 */ /* 0x0022a400080011ff */
[----:B--2---:R-:W-:Y:S05]  /*bfd0*/  @!P0 NANOSLEEP.SYNCS 0x989680 ;  /* 0x009896800000895d */ /* 0x004fea0003900000 */
[----:B------:R-:W2:Y:S02]  /*bfe0*/  @!P0 SYNCS.PHASECHK.TRANS64 P0, [R3+URZ+0x100], R12 ;  /* 0x0001000c030085a7 */ /* 0x000ea400080010ff */
[----:B--2---:R-:W-:Y:S05]  /*bff0*/  @!P0 BRA `(.L_x_182) ;  /* 0xfffffffc00f08947 */ /* 0x004fea000383ffff */
[----:B------:R-:W-:Y:S05]  /*c000*/  BRA `(.L_x_183) ;  /* 0xffffff8400807947 */ /* 0x000fea000383ffff */
.L_x_84:
[----:B-1----:R-:W-:Y:S07]  /*c010*/  MOV R3, UR7 ;  /* 0x0000000700037c02 */ /* 0x002fee0008000f00 */
.L_x_184:
[----:B-1----:R1:W2:Y:S02]  /*c020*/  SYNCS.PHASECHK.TRANS64.TRYWAIT P0, [R3+URZ+0x108], R12 ;  /* 0x0001080c030075a7 */ /* 0x0022a400080011ff */
[----:B--2---:R-:W-:Y:S05]  /*c030*/  @!P0 NANOSLEEP.SYNCS 0x989680 ;  /* 0x009896800000895d */ /* 0x004fea0003900000 */
[----:B------:R-:W2:Y:S02]  /*c040*/  @!P0 SYNCS.PHASECHK.TRANS64 P0, [R3+URZ+0x108], R12 ;  /* 0x0001080c030085a7 */ /* 0x000ea400080010ff */
[----:B--2---:R-:W-:Y:S05]  /*c050*/  @!P0 BRA `(.L_x_184) ;  /* 0xfffffffc00f08947 */ /* 0x004fea000383ffff */
[----:B------:R-:W-:Y:S05]  /*c060*/  BRA `(.L_x_185) ;  /* 0xffffff8400bc7947 */ /* 0x000fea000383ffff */
.L_x_85:
[----:B-1----:R-:W-:Y:S07]  /*c070*/  MOV R3, UR7 ;  /* 0x0000000700037c02 */ /* 0x002fee0008000f00 */
.L_x_186:
[----:B-1----:R1:W2:Y:S02]  /*c080*/  SYNCS.PHASECHK.TRANS64.TRYWAIT P0, [R3+URZ+0x110], R12 ;  /* 0x0001100c030075a7 */ /* 0x0022a400080011ff */
[----:B--2---:R-:W-:Y:S05]  /*c090*/  @!P0 NANOSLEEP.SYNCS 0x989680 ;  /* 0x009896800000895d */ /* 0x004fea0003900000 */
[----:B------:R-:W2:Y:S02]  /*c0a0*/  @!P0 SYNCS.PHASECHK.TRANS64 P0, [R3+URZ+0x110], R12 ;  /* 0x0001100c030085a7 */ /* 0x000ea400080010ff */
[----:B--2---:R-:W-:Y:S05]  /*c0b0*/  @!P0 BRA `(.L_x_186) ;  /* 0xfffffffc00f08947 */ /* 0x004fea000383ffff */
[----:B------:R-:W-:Y:S05]  /*c0c0*/  BRA `(.L_x_187) ;  /* 0xffffff8800047947 */ /* 0x000fea000383ffff */
.L_x_86:
[----:B------:R-:W-:Y:S07]  /*c0d0*/  MOV R3, UR7 ;  /* 0x0000000700037c02 */ /* 0x000fee0008000f00 */
.L_x_188:
[----:B-1----:R1:W2:Y:S02]  /*c0e0*/  SYNCS.PHASECHK.TRANS64.TRYWAIT P0, [R3+URZ+0x118], R12 ;  /* 0x0001180c030075a7 */ /* 0x0022a400080011ff */
[----:B--2---:R-:W-:Y:S05]  /*c0f0*/  @!P0 NANOSLEEP.SYNCS 0x989680 ;  /* 0x009896800000895d */ /* 0x004fea0003900000 */
[----:B------:R-:W2:Y:S02]  /*c100*/  @!P0 SYNCS.PHASECHK.TRANS64 P0, [R3+URZ+0x118], R12 ;  /* 0x0001180c030085a7 */ /* 0x000ea400080010ff */
[----:B--2---:R-:W-:Y:S05]  /*c110*/  @!P0 BRA `(.L_x_188) ;  /* 0xfffffffc00f08947 */ /* 0x004fea000383ffff */
[----:B------:R-:W-:Y:S05]  /*c120*/  BRA `(.L_x_189) ;  /* 0xffffff88008c7947 */ /* 0x000fea000383ffff */
.L_x_88:
[----:B------:R-:W-:-:S07]  /*c130*/  MOV R0, UR7 ;  /* 0x0000000700007c02 */ /* 0x000fce0008000f00 */
.L_x_190:
[----:B-1----:R1:W3:Y:S02]  /*c140*/  SYNCS.PHASECHK.TRANS64.TRYWAIT P0, [R0+URZ+0x100], R3 ;  /* 0x00010003000075a7 */ /* 0x0022e400080011ff */
[----:B---3--:R-:W-:Y:S05]  /*c150*/  @!P0 NANOSLEEP.SYNCS 0x989680 ;  /* 0x009896800000895d */ /* 0x008fea0003900000 */
[----:B------:R-:W3:Y:S02]  /*c160*/  @!P0 SYNCS.PHASECHK.TRANS64 P0, [R0+URZ+0x100], R3 ;  /* 0x00010003000085a7 */ /* 0x000ee400080010ff */
[----:B---3--:R-:W-:Y:S05]  /*c170*/  @!P0 BRA `(.L_x_190) ;  /* 0xfffffffc00f08947 */ /* 0x008fea000383ffff */
[----:B------:R-:W-:Y:S05]  /*c180*/  BRA `(.L_x_191) ;  /* 0xffffff8800fc7947 */ /* 0x000fea000383ffff */
.L_x_89:
[----:B-1----:R-:W-:-:S07]  /*c190*/  MOV R0, UR7 ;  /* 0x0000000700007c02 */ /* 0x002fce0008000f00 */
.L_x_192:
[----:B-1----:R1:W3:Y:S02]  /*c1a0*/  SYNCS.PHASECHK.TRANS64.TRYWAIT P0, [R0+URZ+0x108], R3 ;  /* 0x00010803000075a7 */ /* 0x0022e400080011ff */
[----:B---3--:R-:W-:Y:S05]  /*c1b0*/  @!P0 NANOSLEEP.SYNCS 0x989680 ;  /* 0x009896800000895d */ /* 0x008fea0003900000 */
[----:B------:R-:W3:Y:S02]  /*c1c0*/  @!P0 SYNCS.PHASECHK.TRANS64 P0, [R0+URZ+0x108], R3 ;  /* 0x00010803000085a7 */ /* 0x000ee400080010ff */
[----:B---3--:R-:W-:Y:S05]  /*c1d0*/  @!P0 BRA `(.L_x_192) ;  /* 0xfffffffc00f08947 */ /* 0x008fea000383ffff */
[----:B------:R-:W-:Y:S05]  /*c1e0*/  BRA `(.L_x_193) ;  /* 0xffffff8800ec7947 */ /* 0x000fea000383ffff */
.L_x_90:
[----:B-1----:R-:W-:-:S07]  /*c1f0*/  MOV R0, UR7 ;  /* 0x0000000700007c02 */ /* 0x002fce0008000f00 */
.L_x_194:
[----:B-1----:R1:W3:Y:S02]  /*c200*/  SYNCS.PHASECHK.TRANS64.TRYWAIT P0, [R0+URZ+0x110], R3 ;  /* 0x00011003000075a7 */ /* 0x0022e400080011ff */
[----:B---3--:R-:W-:Y:S05]  /*c210*/  @!P0 NANOSLEEP.SYNCS 0x989680 ;  /* 0x009896800000895d */ /* 0x008fea0003900000 */
[----:B------:R-:W3:Y:S02]  /*c220*/  @!P0 SYNCS.PHASECHK.TRANS64 P0, [R0+URZ+0x110], R3 ;  /* 0x00011003000085a7 */ /* 0x000ee400080010ff */
[----:B---3--:R-:W-:Y:S05]  /*c230*/  @!P0 BRA `(.L_x_194) ;  /* 0xfffffffc00f08947 */ /* 0x008fea000383ffff */
[----:B------:R-:W-:Y:S05]  /*c240*/  BRA `(.L_x_195) ;  /* 0xffffff8800dc7947 */ /* 0x000fea000383ffff */
.L_x_92:
[----:B--2---:R2:W4:Y:S02]  /*c250*/  SYNCS.PHASECHK.TRANS64.TRYWAIT P0, [R0+URZ+0x130], R3 ;  /* 0x00013003000075a7 */ /* 0x00452400080011ff */
[----:B----4-:R-:W-:Y:S05]  /*c260*/  @!P0 NANOSLEEP.SYNCS 0x989680 ;  /* 0x009896800000895d */ /* 0x010fea0003900000 */
[----:B------:R-:W4:Y:S02]  /*c270*/  @!P0 SYNCS.PHASECHK.TRANS64 P0, [R0+URZ+0x130], R3 ;  /* 0x00013003000085a7 */ /* 0x000f2400080010ff */
[----:B----4-:R-:W-:Y:S05]  /*c280*/  @!P0 BRA `(.L_x_92) ;  /* 0xfffffffc00f08947 */ /* 0x010fea000383ffff */
[----:B------:R-:W-:Y:S05]  /*c290*/  BRA `(.L_x_196) ;  /* 0xffffff8c00a47947 */ /* 0x000fea000383ffff */
.L_x_103:
[----:B-1----:R1:W3:Y:S02]  /*c2a0*/  SYNCS.PHASECHK.TRANS64.TRYWAIT P1, [R3+URZ+0xe0], R0 ;  /* 0x0000e000030075a7 */ /* 0x0022e400080211ff */
[----:B---3--:R-:W-:Y:S05]  /*c2b0*/  @!P1 NANOSLEEP.SYNCS 0x989680 ;  /* 0x009896800000995d */ /* 0x008fea0003900000 */
[----:B------:R-:W3:Y:S02]  /*c2c0*/  @!P1 SYNCS.PHASECHK.TRANS64 P1, [R3+URZ+0xe0], R0 ;  /* 0x0000e000030095a7 */ /* 0x000ee400080210ff */
[----:B---3--:R-:W-:Y:S05]  /*c2d0*/  @!P1 BRA `(.L_x_103) ;  /* 0xfffffffc00f09947 */ /* 0x008fea000383ffff */
[----:B------:R-:W-:Y:S05]  /*c2e0*/  BRA `(.L_x_102) ;  /* 0xffffff9800c87947 */ /* 0x000fea000383ffff */
.L_x_105:
[----:B-1----:R1:W4:Y:S02]  /*c2f0*/  SYNCS.PHASECHK.TRANS64.TRYWAIT P0, [R193+URZ+0x150], R2 ;  /* 0x00015002c10075a7 */ /* 0x00232400080011ff */
[----:B----4-:R-:W-:Y:S05]  /*c300*/  @!P0 NANOSLEEP.SYNCS 0x989680 ;  /* 0x009896800000895d */ /* 0x010fea0003900000 */
[----:B------:R-:W4:Y:S02]  /*c310*/  @!P0 SYNCS.PHASECHK.TRANS64 P0, [R193+URZ+0x150], R2 ;  /* 0x00015002c10085a7 */ /* 0x000f2400080010ff */
[----:B----4-:R-:W-:Y:S05]  /*c320*/  @!P0 BRA `(.L_x_105) ;  /* 0xfffffffc00f08947 */ /* 0x010fea000383ffff */
[----:B------:R-:W-:Y:S05]  /*c330*/  BRA `(.L_x_104) ;  /* 0xffffff9c00247947 */ /* 0x000fea000383ffff */
.L_x_114:
[----:B--2---:R2:W3:Y:S02]  /*c340*/  SYNCS.PHASECHK.TRANS64.TRYWAIT P0, [R204+URZ+0xe0], R3 ;  /* 0x0000e003cc0075a7 */ /* 0x0044e400080011ff */
[----:B---3--:R-:W-:Y:S05]  /*c350*/  @!P0 NANOSLEEP.SYNCS 0x989680 ;  /* 0x009896800000895d */ /* 0x008fea0003900000 */
[----:B------:R-:W3:Y:S02]  /*c360*/  @!P0 SYNCS.PHASECHK.TRANS64 P0, [R204+URZ+0xe0], R3 ;  /* 0x0000e003cc0085a7 */ /* 0x000ee400080010ff */
[----:B---3--:R-:W-:Y:S05]  /*c370*/  @!P0 BRA `(.L_x_114) ;  /* 0xfffffffc00f08947 */ /* 0x008fea000383ffff */
[----:B------:R-:W-:Y:S05]  /*c380*/  BRA `(.L_x_113) ;  /* 0xffffffb000307947 */ /* 0x000fea000383ffff */
.L_x_123:
[----:B--2---:R2:W3:Y:S02]  /*c390*/  SYNCS.PHASECHK.TRANS64.TRYWAIT P0, [R0+URZ+0xe0], R5 ;  /* 0x0000e005000075a7 */ /* 0x0044e400080011ff */
[----:B---3--:R-:W-:Y:S05]  /*c3a0*/  @!P0 NANOSLEEP.SYNCS 0x989680 ;  /* 0x009896800000895d */ /* 0x008fea0003900000 */
[----:B------:R-:W3:Y:S02]  /*c3b0*/  @!P0 SYNCS.PHASECHK.TRANS64 P0, [R0+URZ+0xe0], R5 ;  /* 0x0000e005000085a7 */ /* 0x000ee400080010ff */
[----:B---3--:R-:W-:Y:S05]  /*c3c0*/  @!P0 BRA `(.L_x_123) ;  /* 0xfffffffc00f08947 */ /* 0x008fea000383ffff */
[----:B------:R-:W-:Y:S05]  /*c3d0*/  BRA `(.L_x_122) ;  /* 0xffffffc400887947 */ /* 0x000fea000383ffff */
.L_x_132:
[----:B--2---:R2:W3:Y:S02]  /*c3e0*/  SYNCS.PHASECHK.TRANS64.TRYWAIT P0, [R0+URZ+0xe0], R3 ;  /* 0x0000e003000075a7 */ /* 0x0044e400080011ff */
[----:B---3--:R-:W-:Y:S05]  /*c3f0*/  @!P0 NANOSLEEP.SYNCS 0x989680 ;  /* 0x009896800000895d */ /* 0x008fea0003900000 */
[----:B------:R-:W3:Y:S02]  /*c400*/  @!P0 SYNCS.PHASECHK.TRANS64 P0, [R0+URZ+0xe0], R3 ;  /* 0x0000e003000085a7 */ /* 0x000ee400080010ff */
[----:B---3--:R-:W-:Y:S05]  /*c410*/  @!P0 BRA `(.L_x_132) ;  /* 0xfffffffc00f08947 */ /* 0x008fea000383ffff */
[----:B------:R-:W-:Y:S05]  /*c420*/  BRA `(.L_x_131) ;  /* 0xffffffd800ec7947 */ /* 0x000fea000383ffff */
        .weak           $__internal_0_$__cuda_sm10x_tcgen05_guardrail_trap_col_being_dealloced_not_returned_by_alloc
        .type           $__internal_0_$__cuda_sm10x_tcgen05_guardrail_trap_col_being_dealloced_not_returned_by_alloc,@function
        .size           $__internal_0_$__cuda_sm10x_tcgen05_guardrail_trap_col_being_dealloced_not_returned_by_alloc,($__internal_1_$__cuda_sm10x_tcgen05_guardrail_trap_phase_invalid_during_alloc - $__internal_0_$__cuda_sm10x_tcgen05_guardrail_trap_col_being_dealloced_not_returned_by_alloc)
$__internal_0_$__cuda_sm10x_tcgen05_guardrail_trap_col_being_dealloced_not_returned_by_alloc:
[----:B------:R-:W-:Y:S05]  /*c430*/  BPT.TRAP 0x1 ;  /* 0x000000040000795c */ /* 0x000fea0000300000 */
[----:B------:R-:W-:-:S04]  /*c440*/  HFMA2 R3, -RZ, RZ, 0, 0 ;  /* 0x00000000ff037431 */ /* 0x000fc800000001ff */
[----:B------:R-:W-:Y:S05]  /*c450*/  RET.REL.NODEC R2 `(_ZN7cutlass13device_kernelINS_4gemm6kernel13GemmUniversalIN4cute5tupleIJiiiiEEENS1_10collective13CollectiveMmaINS1_35MainloopSm100TmaUmmaWarpSpecializedILi14ELi2ELi2ENS5_IJNS4_1CILi1EEESB_SB_EEEEENS5_IJNSA_ILi128EEENSA_ILi256EEENSA_ILi32EEEEEENS_12float_e5m2_tENS5_IJSB_llEEENS_12float_e4m3_tENS5_IJlSB_lEEENS4_8TiledMMAINS4_8MMA_AtomIJNS4_10MMA_TraitsINS4_19SM100_MMA_F8F6F4_SSEJSI_SK_fSE_SF_NS4_17integral_constantINS4_4UMMA5MajorELSS_1EEENSQ_ISS_LSS_0EEENSQ_INSR_7ScaleInELSV_0EEESW_EEEEEENS4_6LayoutISC_NS5_IJNSA_ILi0EEES10_S10_EEEEENS5_IJNS4_10UnderscoreES13_S13_EEEEENS4_13SM90_TMA_LOADENS4_14ComposedLayoutINS4_7SwizzleILi3ELi4ELi3EEENS4_18smem_ptr_flag_bitsILi8EEENSZ_INS5_IJSE_NSA_ILi8EEEEEENS5_IJSB_SE_EEEEEEEvNS4_8identityES16_NS17_INS18_ILi1ELi4ELi3EEES1B_NSZ_INS5_IJS1C_SG_EEENS5_IJSG_SB_EEEEEEEvS1H_EENS_8epilogue10collective18CollectiveEpilogueINS1O_23Sm100TmaWarpSpecializedILi4ELi2ELi64ELb0ELb0EEEJSH_NS5_IJNSZ_ISE_SB_EENSZ_INSA_ILi64EEESB_EEEEESI_SL_SI_SL_NS1O_6fusion15FusionCallbacksIS1S_NS1X_17LinearCombinationISI_fSI_fLNS_15FloatRoundStyleE2EEESH_S1W_JEEENS4_5SM1004TMEM4LOAD26SM100_TMEM_LOAD_32dp32b64xES16_NS17_INS18_ILi2ELi4ELi3EEES1B_NSZ_INS5_IJS1C_S1U_EEENS5_IJS1U_SB_EEEEEEENS4_39AutoVectorizingCopyWithAssumedAlignmentILi128EEENS4_14SM90_TMA_STOREES2B_S2D_S2D_EEEvvEEEEvNT_6ParamsE) ;  /* 0xffffff3802e87950 */ /* 0x000fea0003c3ffff */
        .weak           $__internal_1_$__cuda_sm10x_tcgen05_guardrail_trap_phase_invalid_during_alloc
        .type           $__internal_1_$__cuda_sm10x_tcgen05_guardrail_trap_phase_invalid_during_alloc,@function
        .size           $__internal_1_$__cuda_sm10x_tcgen05_guardrail_trap_phase_invalid_during_alloc,($__internal_2_$__cuda_sm10x_tcgen05_guardrail_trap_unallocated_columns_being_dealloced - $__internal_1_$__cuda_sm10x_tcgen05_guardrail_trap_phase_invalid_during_alloc)
$__internal_1_$__cuda_sm10x_tcgen05_guardrail_trap_phase_invalid_during_alloc:
[----:B------:R-:W-:Y:S05]  /*c460*/  BPT.TRAP 0x1 ;  /* 0x000000040000795c */ /* 0x000fea0000300000 */
[----:B------:R-:W-:-:S04]  /*c470*/  MOV R3, 0x0 ;  /* 0x0000000000037802 */ /* 0x000fc80000000f00 */
[----:B------:R-:W-:Y:S05]  /*c480*/  RET.REL.NODEC R2 `(_ZN7cutlass13device_kernelINS_4gemm6kernel13GemmUniversalIN4cute5tupleIJiiiiEEENS1_10collective13CollectiveMmaINS1_35MainloopSm100TmaUmmaWarpSpecializedILi14ELi2ELi2ENS5_IJNS4_1CILi1EEESB_SB_EEEEENS5_IJNSA_ILi128EEENSA_ILi256EEENSA_ILi32EEEEEENS_12float_e5m2_tENS5_IJSB_llEEENS_12float_e4m3_tENS5_IJlSB_lEEENS4_8TiledMMAINS4_8MMA_AtomIJNS4_10MMA_TraitsINS4_19SM100_MMA_F8F6F4_SSEJSI_SK_fSE_SF_NS4_17integral_constantINS4_4UMMA5MajorELSS_1EEENSQ_ISS_LSS_0EEENSQ_INSR_7ScaleInELSV_0EEESW_EEEEEENS4_6LayoutISC_NS5_IJNSA_ILi0EEES10_S10_EEEEENS5_IJNS4_10UnderscoreES13_S13_EEEEENS4_13SM90_TMA_LOADENS4_14ComposedLayoutINS4_7SwizzleILi3ELi4ELi3EEENS4_18smem_ptr_flag_bitsILi8EEENSZ_INS5_IJSE_NSA_ILi8EEEEEENS5_IJSB_SE_EEEEEEEvNS4_8identityES16_NS17_INS18_ILi1ELi4ELi3EEES1B_NSZ_INS5_IJS1C_SG_EEENS5_IJSG_SB_EEEEEEEvS1H_EENS_8epilogue10collective18CollectiveEpilogueINS1O_23Sm100TmaWarpSpecializedILi4ELi2ELi64ELb0ELb0EEEJSH_NS5_IJNSZ_ISE_SB_EENSZ_INSA_ILi64EEESB_EEEEESI_SL_SI_SL_NS1O_6fusion15FusionCallbacksIS1S_NS1X_17LinearCombinationISI_fSI_fLNS_15FloatRoundStyleE2EEESH_S1W_JEEENS4_5SM1004TMEM4LOAD26SM100_TMEM_LOAD_32dp32b64xES16_NS17_INS18_ILi2ELi4ELi3EEES1B_NSZ_INS5_IJS1C_S1U_EEENS5_IJS1U_SB_EEEEEEENS4_39AutoVectorizingCopyWithAssumedAlignmentILi128EEENS4_14SM90_TMA_STOREES2B_S2D_S2D_EEEvvEEEEvNT_6ParamsE) ;  /* 0xffffff3802dc7950 */ /* 0x000fea0003c3ffff */
        .weak           $__internal_2_$__cuda_sm10x_tcgen05_guardrail_trap_unallocated_columns_being_dealloced
        .type           $__internal_2_$__cuda_sm10x_tcgen05_guardrail_trap_unallocated_columns_being_dealloced,@function
        .size           $__internal_2_$__cuda_sm10x_tcgen05_guardrail_trap_unallocated_columns_being_dealloced,(.L_x_198 - $__internal_2_$__cuda_sm10x_tcgen05_guardrail_trap_unallocated_columns_being_dealloced)
$__internal_2_$__cuda_sm10x_tcgen05_guardrail_trap_unallocated_columns_being_dealloced:
[----:B------:R-:W-:Y:S05]  /*c490*/  BPT.TRAP 0x1 ;  /* 0x000000040000795c */ /* 0x000fea0000300000 */
[----:B------:R-:W-:-:S04]  /*c4a0*/  HFMA2 R3, -RZ, RZ, 0, 0 ;  /* 0x00000000ff037431 */ /* 0x000fc800000001ff */
[----:B------:R-:W-:Y:S05]  /*c4b0*/  RET.REL.NODEC R2 `(_ZN7cutlass13device_kernelINS_4gemm6kernel13GemmUniversalIN4cute5tupleIJiiiiEEENS1_10collective13CollectiveMmaINS1_35MainloopSm100TmaUmmaWarpSpecializedILi14ELi2ELi2ENS5_IJNS4_1CILi1EEESB_SB_EEEEENS5_IJNSA_ILi128EEENSA_ILi256EEENSA_ILi32EEEEEENS_12float_e5m2_tENS5_IJSB_llEEENS_12float_e4m3_tENS5_IJlSB_lEEENS4_8TiledMMAINS4_8MMA_AtomIJNS4_10MMA_TraitsINS4_19SM100_MMA_F8F6F4_SSEJSI_SK_fSE_SF_NS4_17integral_constantINS4_4UMMA5MajorELSS_1EEENSQ_ISS_LSS_0EEENSQ_INSR_7ScaleInELSV_0EEESW_EEEEEENS4_6LayoutISC_NS5_IJNSA_ILi0EEES10_S10_EEEEENS5_IJNS4_10UnderscoreES13_S13_EEEEENS4_13SM90_TMA_LOADENS4_14ComposedLayoutINS4_7SwizzleILi3ELi4ELi3EEENS4_18smem_ptr_flag_bitsILi8EEENSZ_INS5_IJSE_NSA_ILi8EEEEEENS5_IJSB_SE_EEEEEEEvNS4_8identityES16_NS17_INS18_ILi1ELi4ELi3EEES1B_NSZ_INS5_IJS1C_SG_EEENS5_IJSG_SB_EEEEEEEvS1H_EENS_8epilogue10collective18CollectiveEpilogueINS1O_23Sm100TmaWarpSpecializedILi4ELi2ELi64ELb0ELb0EEEJSH_NS5_IJNSZ_ISE_SB_EENSZ_INSA_ILi64EEESB_EEEEESI_SL_SI_SL_NS1O_6fusion15FusionCallbacksIS1S_NS1X_17LinearCombinationISI_fSI_fLNS_15FloatRoundStyleE2EEESH_S1W_JEEENS4_5SM1004TMEM4LOAD26SM100_TMEM_LOAD_32dp32b64xES16_NS17_INS18_ILi2ELi4ELi3EEES1B_NSZ_INS5_IJS1C_S1U_EEENS5_IJS1U_SB_EEEEEEENS4_39AutoVectorizingCopyWithAssumedAlignmentILi128EEENS4_14SM90_TMA_STOREES2B_S2D_S2D_EEEvvEEEEvNT_6ParamsE) ;  /* 0xffffff3802d07950 */ /* 0x000fea0003c3ffff */
.L_x_197:
[----:B------:R-:W-:-:S00]  /*c4c0*/  BRA `(.L_x_197) ;  /* 0xfffffffc00fc7947 */ /* 0x000fc0000383ffff */
[----:B------:R-:W-:-:S00]  /*c4d0*/  NOP ;  /* 0x0000000000007918 */ /* 0x000fc00000000000 */
        /* <DEDUP_REMOVED lines=10> */
.L_x_198:


//--------------------- .nv.global.init           --------------------------
	.section	.nv.global.init,"aw",@progbits
.nv.global.init:
	.type		$str$27,@object
	.size		$str$27,($str$28 - $str$27)
$str$27:
        /*0000*/ 	.byte	0x28, 0x61, 0x64, 0x64, 0x72, 0x65, 0x73, 0x73, 0x20, 0x26, 0x20, 0x6d, 0x61, 0x73, 0x6b, 0x29
        /*0010*/ 	.byte	0x20, 0x3d, 0x3d, 0x20, 0x30, 0x00
	.type		$str$28,@object
	.size		$str$28,($str$26 - $str$28)
$str$28:
        /*0016*/ 	.byte	0x2f, 0x74, 0x6d, 0x70, 0x2f, 0x63, 0x75, 0x74, 0x6c, 0x61, 0x73, 0x73, 0x5f, 0x73, 0x77, 0x65
        /*0026*/ 	.byte	0x65, 0x70, 0x5f, 0x73, 0x72, 0x63, 0x2f, 0x69, 0x6e, 0x63, 0x6c, 0x75, 0x64, 0x65, 0x2f, 0x63
        /*0036*/ 	.byte	0x75, 0x74, 0x65, 0x2f, 0x70, 0x6f, 0x69, 0x6e, 0x74, 0x65, 0x72, 0x5f, 0x66, 0x6c, 0x61, 0x67
        /*0046*/ 	.byte	0x67, 0x65, 0x64, 0x2e, 0x68, 0x70, 0x70, 0x00
	.type		$str$26,@object
	.size		$str$26,($str$25 - $str$26)
$str$26:
        /*004e*/ 	.byte	0x2f, 0x74, 0x6d, 0x70, 0x2f, 0x63, 0x75, 0x74, 0x6c, 0x61, 0x73, 0x73, 0x5f, 0x73, 0x77, 0x65
        /*005e*/ 	.byte	0x65, 0x70, 0x5f, 0x73, 0x72, 0x63, 0x2f, 0x69, 0x6e, 0x63, 0x6c, 0x75, 0x64, 0x65, 0x2f, 0x63
        /*006e*/ 	.byte	0x75, 0x74, 0x65, 0x2f, 0x61, 0x74, 0x6f, 0x6d, 0x2f, 0x63, 0x6f, 0x70, 0x79, 0x5f, 0x74, 0x72
        /*007e*/ 	.byte	0x61, 0x69, 0x74, 0x73, 0x5f, 0x73, 0x6d, 0x31, 0x30, 0x30, 0x2e, 0x68, 0x70, 0x70, 0x00
	.type		$str$25,@object
	.size		$str$25,(__unnamed_1 - $str$25)
$str$25:
        /*008d*/ 	.byte	0x28, 0x28, 0x75, 0x69, 0x6e, 0x74, 0x33, 0x32, 0x5f, 0x74, 0x28, 0x74, 0x68, 0x72, 0x65, 0x61
        /*009d*/ 	.byte	0x64, 0x49, 0x64, 0x78, 0x2e, 0x78, 0x29, 0x20, 0x2f, 0x20, 0x33, 0x32, 0x29, 0x20, 0x25, 0x20
        /*00ad*/ 	.byte	0x34, 0x29, 0x20, 0x3d, 0x3d, 0x20, 0x28, 0x28, 0x28, 0x74, 0x6d, 0x65, 0x6d, 0x5f, 0x61, 0x64
        /*00bd*/ 	.byte	0x64, 0x72, 0x20, 0x3e, 0x3e, 0x20, 0x31, 0x36, 0x29, 0x20, 0x2f, 0x20, 0x33, 0x32, 0x29, 0x20
        /*00cd*/ 	.byte	0x25, 0x20, 0x34, 0x29, 0x00
	.type		__unnamed_1,@object
	.size		__unnamed_1,(__unnamed_2 - __unnamed_1)
__unnamed_1:
        /*00d2*/ 	.byte	0x61, 0x75, 0x74, 0x6f, 0x20, 0x63, 0x75, 0x74, 0x65, 0x3a, 0x3a, 0x61, 0x73, 0x5f, 0x70, 0x6f
        /* <DEDUP_REMOVED lines=24> */
        /*0262*/ 	.byte	0x43, 0x3c, 0x38, 0x31, 0x39, 0x32, 0x3e, 0x3e, 0x3e, 0x3e, 0x5d, 0x00
	.type		__unnamed_2,@object
	.size		__unnamed_2,(__unnamed_3 - __unnamed_2)
__unnamed_2:
        /* <DEDUP_REMOVED lines=26> */
	.type		__unnamed_3,@object
	.size		__unnamed_3,(.L_3 - __unnamed_3)
__unnamed_3:
        /* <DEDUP_REMOVED lines=42> */
        /*06aa*/ 	.byte	0x3e, 0x3e, 0x3e, 0x3e, 0x5d, 0x00
.L_3:


//--------------------- .nv.shared._ZN7cutlass13device_kernelINS_4gemm6kernel13GemmUniversalIN4cute5tupleIJiiiiEEENS1_10collective13CollectiveMmaINS1_35MainloopSm100TmaUmmaWarpSpecializedILi14ELi2ELi2ENS5_IJNS4_1CILi1EEESB_SB_EEEEENS5_IJNSA_ILi128EEENSA_ILi256EEENSA_ILi32EEEEEENS_12float_e5m2_tENS5_IJSB_llEEENS_12float_e4m3_tENS5_IJlSB_lEEENS4_8TiledMMAINS4_8MMA_AtomIJNS4_10MMA_TraitsINS4_19SM100_MMA_F8F6F4_SSEJSI_SK_fSE_SF_NS4_17integral_constantINS4_4UMMA5MajorELSS_1EEENSQ_ISS_LSS_0EEENSQ_INSR_7ScaleInELSV_0EEESW_EEEEEENS4_6LayoutISC_NS5_IJNSA_ILi0EEES10_S10_EEEEENS5_IJNS4_10UnderscoreES13_S13_EEEEENS4_13SM90_TMA_LOADENS4_14ComposedLayoutINS4_7SwizzleILi3ELi4ELi3EEENS4_18smem_ptr_flag_bitsILi8EEENSZ_INS5_IJSE_NSA_ILi8EEEEEENS5_IJSB_SE_EEEEEEEvNS4_8identityES16_NS17_INS18_ILi1ELi4ELi3EEES1B_NSZ_INS5_IJS1C_SG_EEENS5_IJSG_SB_EEEEEEEvS1H_EENS_8epilogue10collective18CollectiveEpilogueINS1O_23Sm100TmaWarpSpecializedILi4ELi2ELi64ELb0ELb0EEEJSH_NS5_IJNSZ_ISE_SB_EENSZ_INSA_ILi64EEESB_EEEEESI_SL_SI_SL_NS1O_6fusion15FusionCallbacksIS1S_NS1X_17LinearCombinationISI_fSI_fLNS_15FloatRoundStyleE2EEESH_S1W_JEEENS4_5SM1004TMEM4LOAD26SM100_TMEM_LOAD_32dp32b64xES16_NS17_INS18_ILi2ELi4ELi3EEES1B_NSZ_INS5_IJS1C_S1U_EEENS5_IJS1U_SB_EEEEEEENS4_39AutoVectorizingCopyWithAssumedAlignmentILi128EEENS4_14SM90_TMA_STOREES2B_S2D_S2D_EEEvvEEEEvNT_6ParamsE --------------------------
	.section	.nv.shared._ZN7cutlass13device_kernelINS_4gemm6kernel13GemmUniversalIN4cute5tupleIJiiiiEEENS1_10collective13CollectiveMmaINS1_35MainloopSm100TmaUmmaWarpSpecializedILi14ELi2ELi2ENS5_IJNS4_1CILi1EEESB_SB_EEEEENS5_IJNSA_ILi128EEENSA_ILi256EEENSA_ILi32EEEEEENS_12float_e5m2_tENS5_IJSB_llEEENS_12float_e4m3_tENS5_IJlSB_lEEENS4_8TiledMMAINS4_8MMA_AtomIJNS4_10MMA_TraitsINS4_19SM100_MMA_F8F6F4_SSEJSI_SK_fSE_SF_NS4_17integral_constantINS4_4UMMA5MajorELSS_1EEENSQ_ISS_LSS_0EEENSQ_INSR_7ScaleInELSV_0EEESW_EEEEEENS4_6LayoutISC_NS5_IJNSA_ILi0EEES10_S10_EEEEENS5_IJNS4_10UnderscoreES13_S13_EEEEENS4_13SM90_TMA_LOADENS4_14ComposedLayoutINS4_7SwizzleILi3ELi4ELi3EEENS4_18smem_ptr_flag_bitsILi8EEENSZ_INS5_IJSE_NSA_ILi8EEEEEENS5_IJSB_SE_EEEEEEEvNS4_8identityES16_NS17_INS18_ILi1ELi4ELi3EEES1B_NSZ_INS5_IJS1C_SG_EEENS5_IJSG_SB_EEEEEEEvS1H_EENS_8epilogue10collective18CollectiveEpilogueINS1O_23Sm100TmaWarpSpecializedILi4ELi2ELi64ELb0ELb0EEEJSH_NS5_IJNSZ_ISE_SB_EENSZ_INSA_ILi64EEESB_EEEEESI_SL_SI_SL_NS1O_6fusion15FusionCallbacksIS1S_NS1X_17LinearCombinationISI_fSI_fLNS_15FloatRoundStyleE2EEESH_S1W_JEEENS4_5SM1004TMEM4LOAD26SM100_TMEM_LOAD_32dp32b64xES16_NS17_INS18_ILi2ELi4ELi3EEES1B_NSZ_INS5_IJS1C_S1U_EEENS5_IJS1U_SB_EEEEEEENS4_39AutoVectorizingCopyWithAssumedAlignmentILi128EEENS4_14SM90_TMA_STOREES2B_S2D_S2D_EEEvvEEEEvNT_6ParamsE,"aw",@nobits
	.sectionflags	@""
	.align	16
	.zero		1024


//--------------------- .nv.shared.reserved.0     --------------------------
	.section	.nv.shared.reserved.0,"aw",@nobits
	.weak		__nv_reservedSMEM_offset_0_alias
	.size		__nv_reservedSMEM_offset_0_alias, 0, 64
	.other		__nv_reservedSMEM_offset_0_alias,@"STO_CUDA_RESERVED_SHARED STV_DEFAULT"
__nv_reservedSMEM_offset_0_alias:
	.zero		0
.nv.shared.reserved.0:
	.zero		64
	.weak		__nv_reservedSMEM_tcgen05_partition
	.type		__nv_reservedSMEM_tcgen05_partition,@object
	.size		__nv_reservedSMEM_tcgen05_partition,(.L_0 - __nv_reservedSMEM_tcgen05_partition)
__nv_reservedSMEM_tcgen05_partition:
	.zero		32
.L_0:


//--------------------- .nv.global                --------------------------
	.section	.nv.global,"aw",@nobits
.nv.global:
	.type		_ZN40_INTERNAL_35112661_4_k_cu_79371273_225474cute1_E,@object
	.size		_ZN40_INTERNAL_35112661_4_k_cu_79371273_225474cute1_E,(_ZN40_INTERNAL_35112661_4_k_cu_79371273_225474cuda3std3__45__cpo6cbeginE - _ZN40_INTERNAL_35112661_4_k_cu_79371273_225474cute1_E)
_ZN40_INTERNAL_35112661_4_k_cu_79371273_225474cute1_E:
	.zero		1
	.type		_ZN40_INTERNAL_35112661_4_k_cu_79371273_225474cuda3std3__45__cpo6cbeginE,@object
	.size		_ZN40_INTERNAL_35112661_4_k_cu_79371273_225474cuda3std3__45__cpo6cbeginE,(_ZN40_INTERNAL_35112661_4_k_cu_79371273_225474cuda3std3__48in_placeE - _ZN40_INTERNAL_35112661_4_k_cu_79371273_225474cuda3std3__45__cpo6cbeginE)
_ZN40_INTERNAL_35112661_4_k_cu_79371273_225474cuda3std3__45__cpo6cbeginE:
	.zero		1
	.type		_ZN40_INTERNAL_35112661_4_k_cu_79371273_225474cuda3std3__48in_placeE,@object
	.size		_ZN40_INTERNAL_35112661_4_k_cu_79371273_225474cuda3std3__48in_placeE,(_ZN40_INTERNAL_35112661_4_k_cu_79371273_225474cuda3std6ranges3__45__cpo9iter_moveE - _ZN40_INTERNAL_35112661_4_k_cu_79371273_225474cuda3std3__48in_placeE)
_ZN40_INTERNAL_35112661_4_k_cu_79371273_225474cuda3std3__48in_placeE:
	.zero		1
	.type		_ZN40_INTERNAL_35112661_4_k_cu_79371273_225474cuda3std6ranges3__45__cpo9iter_moveE,@object
	.size		_ZN40_INTERNAL_35112661_4_k_cu_79371273_225474cuda3std6ranges3__45__cpo9iter_moveE,(_ZN40_INTERNAL_35112661_4_k_cu_79371273_225474cuda3std3__45__cpo5beginE - _ZN40_INTERNAL_35112661_4_k_cu_79371273_225474cuda3std6ranges3__45__cpo9iter_moveE)
_ZN40_INTERNAL_35112661_4_k_cu_79371273_225474cuda3std6ranges3__45__cpo9iter_moveE:
	.zero		1
	.type		_ZN40_INTERNAL_35112661_4_k_cu_79371273_225474cuda3std3__45__cpo5beginE,@object
	.size		_ZN40_INTERNAL_35112661_4_k_cu_79371273_225474cuda3std3__45__cpo5beginE,(_ZN40_INTERNAL_35112661_4_k_cu_79371273_225474cuda3std3__442_GLOBAL__N__35112661_4_k_cu_79371273_225476ignoreE - _ZN40_INTERNAL_35112661_4_k_cu_79371273_225474cuda3std3__45__cpo5beginE)
_ZN40_INTERNAL_35112661_4_k_cu_79371273_225474cuda3std3__45__cpo5beginE:
	.zero		1
	.type		_ZN40_INTERNAL_35112661_4_k_cu_79371273_225474cuda3std3__442_GLOBAL__N__35112661_4_k_cu_79371273_225476ignoreE,@object
	.size		_ZN40_INTERNAL_35112661_4_k_cu_79371273_225474cuda3std3__442_GLOBAL__N__35112661_4_k_cu_79371273_225476ignoreE,(_ZN40_INTERNAL_35112661_4_k_cu_79371273_225474cute7productE - _ZN40_INTERNAL_35112661_4_k_cu_79371273_225474cuda3std3__442_GLOBAL__N__35112661_4_k_cu_79371273_225476ignoreE)
_ZN40_INTERNAL_35112661_4_k_cu_79371273_225474cuda3std3__442_GLOBAL__N__35112661_4_k_cu_79371273_225476ignoreE:
	.zero		1
	.type		_ZN40_INTERNAL_35112661_4_k_cu_79371273_225474cute7productE,@object
	.size		_ZN40_INTERNAL_35112661_4_k_cu_79371273_225474cute7productE,(_ZN40_INTERNAL_35112661_4_k_cu_79371273_225474cuda3std3__45__cpo3endE - _ZN40_INTERNAL_35112661_4_k_cu_79371273_225474cute7productE)
_ZN40_INTERNAL_35112661_4_k_cu_79371273_225474cute7productE:
	.zero		1
	.type		_ZN40_INTERNAL_35112661_4_k_cu_79371273_225474cuda3std3__45__cpo3endE,@object
	.size		_ZN40_INTERNAL_35112661_4_k_cu_79371273_225474cuda3std3__45__cpo3endE,(_ZN40_INTERNAL_35112661_4_k_cu_79371273_225474cuda3std3__419piecewise_constructE - _ZN40_INTERNAL_35112661_4_k_cu_79371273_225474cuda3std3__45__cpo3endE)
_ZN40_INTERNAL_35112661_4_k_cu_79371273_225474cuda3std3__45__cpo3endE:
	.zero		1
	.type		_ZN40_INTERNAL_35112661_4_k_cu_79371273_225474cuda3std3__419piecewise_constructE,@object
	.size		_ZN40_INTERNAL_35112661_4_k_cu_79371273_225474cuda3std3__419piecewise_constructE,(_ZN40_INTERNAL_35112661_4_k_cu_79371273_225474cuda3std3__45__cpo4cendE - _ZN40_INTERNAL_35112661_4_k_cu_79371273_225474cuda3std3__419piecewise_constructE)
_ZN40_INTERNAL_35112661_4_k_cu_79371273_225474cuda3std3__419piecewise_constructE:
	.zero		1
	.type		_ZN40_INTERNAL_35112661_4_k_cu_79371273_225474cuda3std3__45__cpo4cendE,@object
	.size		_ZN40_INTERNAL_35112661_4_k_cu_79371273_225474cuda3std3__45__cpo4cendE,(_ZN40_INTERNAL_35112661_4_k_cu_79371273_225474cuda3std6ranges3__45__cpo4swapE - _ZN40_INTERNAL_35112661_4_k_cu_79371273_225474cuda3std3__45__cpo4cendE)
_ZN40_INTERNAL_35112661_4_k_cu_79371273_225474cuda3std3__45__cpo4cendE:
	.zero		1
	.type		_ZN40_INTERNAL_35112661_4_k_cu_79371273_225474cuda3std6ranges3__45__cpo4swapE,@object
	.size		_ZN40_INTERNAL_35112661_4_k_cu_79371273_225474cuda3std6ranges3__45__cpo4swapE,(.L_11 - _ZN40_INTERNAL_35112661_4_k_cu_79371273_225474cuda3std6ranges3__45__cpo4swapE)
_ZN40_INTERNAL_35112661_4_k_cu_79371273_225474cuda3std6ranges3__45__cpo4swapE:
	.zero		1
.L_11:


//--------------------- .nv.constant0._ZN7cutlass13device_kernelINS_4gemm6kernel13GemmUniversalIN4cute5tupleIJiiiiEEENS1_10collective13CollectiveMmaINS1_35MainloopSm100TmaUmmaWarpSpecializedILi14ELi2ELi2ENS5_IJNS4_1CILi1EEESB_SB_EEEEENS5_IJNSA_ILi128EEENSA_ILi256EEENSA_ILi32EEEEEENS_12float_e5m2_tENS5_IJSB_llEEENS_12float_e4m3_tENS5_IJlSB_lEEENS4_8TiledMMAINS4_8MMA_AtomIJNS4_10MMA_TraitsINS4_19SM100_MMA_F8F6F4_SSEJSI_SK_fSE_SF_NS4_17integral_constantINS4_4UMMA5MajorELSS_1EEENSQ_ISS_LSS_0EEENSQ_INSR_7ScaleInELSV_0EEESW_EEEEEENS4_6LayoutISC_NS5_IJNSA_ILi0EEES10_S10_EEEEENS5_IJNS4_10UnderscoreES13_S13_EEEEENS4_13SM90_TMA_LOADENS4_14ComposedLayoutINS4_7SwizzleILi3ELi4ELi3EEENS4_18smem_ptr_flag_bitsILi8EEENSZ_INS5_IJSE_NSA_ILi8EEEEEENS5_IJSB_SE_EEEEEEEvNS4_8identityES16_NS17_INS18_ILi1ELi4ELi3EEES1B_NSZ_INS5_IJS1C_SG_EEENS5_IJSG_SB_EEEEEEEvS1H_EENS_8epilogue10collective18CollectiveEpilogueINS1O_23Sm100TmaWarpSpecializedILi4ELi2ELi64ELb0ELb0EEEJSH_NS5_IJNSZ_ISE_SB_EENSZ_INSA_ILi64EEESB_EEEEESI_SL_SI_SL_NS1O_6fusion15FusionCallbacksIS1S_NS1X_17LinearCombinationISI_fSI_fLNS_15FloatRoundStyleE2EEESH_S1W_JEEENS4_5SM1004TMEM4LOAD26SM100_TMEM_LOAD_32dp32b64xES16_NS17_INS18_ILi2ELi4ELi3EEES1B_NSZ_INS5_IJS1C_S1U_EEENS5_IJS1U_SB_EEEEEEENS4_39AutoVectorizingCopyWithAssumedAlignmentILi128EEENS4_14SM90_TMA_STOREES2B_S2D_S2D_EEEvvEEEEvNT_6ParamsE --------------------------
	.section	.nv.constant0._ZN7cutlass13device_kernelINS_4gemm6kernel13GemmUniversalIN4cute5tupleIJiiiiEEENS1_10collective13CollectiveMmaINS1_35MainloopSm100TmaUmmaWarpSpecializedILi14ELi2ELi2ENS5_IJNS4_1CILi1EEESB_SB_EEEEENS5_IJNSA_ILi128EEENSA_ILi256EEENSA_ILi32EEEEEENS_12float_e5m2_tENS5_IJSB_llEEENS_12float_e4m3_tENS5_IJlSB_lEEENS4_8TiledMMAINS4_8MMA_AtomIJNS4_10MMA_TraitsINS4_19SM100_MMA_F8F6F4_SSEJSI_SK_fSE_SF_NS4_17integral_constantINS4_4UMMA5MajorELSS_1EEENSQ_ISS_LSS_0EEENSQ_INSR_7ScaleInELSV_0EEESW_EEEEEENS4_6LayoutISC_NS5_IJNSA_ILi0EEES10_S10_EEEEENS5_IJNS4_10UnderscoreES13_S13_EEEEENS4_13SM90_TMA_LOADENS4_14ComposedLayoutINS4_7SwizzleILi3ELi4ELi3EEENS4_18smem_ptr_flag_bitsILi8EEENSZ_INS5_IJSE_NSA_ILi8EEEEEENS5_IJSB_SE_EEEEEEEvNS4_8identityES16_NS17_INS18_ILi1ELi4ELi3EEES1B_NSZ_INS5_IJS1C_SG_EEENS5_IJSG_SB_EEEEEEEvS1H_EENS_8epilogue10collective18CollectiveEpilogueINS1O_23Sm100TmaWarpSpecializedILi4ELi2ELi64ELb0ELb0EEEJSH_NS5_IJNSZ_ISE_SB_EENSZ_INSA_ILi64EEESB_EEEEESI_SL_SI_SL_NS1O_6fusion15FusionCallbacksIS1S_NS1X_17LinearCombinationISI_fSI_fLNS_15FloatRoundStyleE2EEESH_S1W_JEEENS4_5SM1004TMEM4LOAD26SM100_TMEM_LOAD_32dp32b64xES16_NS17_INS18_ILi2ELi4ELi3EEES1B_NSZ_INS5_IJS1C_S1U_EEENS5_IJS1U_SB_EEEEEEENS4_39AutoVectorizingCopyWithAssumedAlignmentILi128EEENS4_14SM90_TMA_STOREES2B_S2D_S2D_EEEvvEEEEvNT_6ParamsE,"a",@progbits
	.sectionflags	@""
	.align	4
.nv.constant0._ZN7cutlass13device_kernelINS_4gemm6kernel13GemmUniversalIN4cute5tupleIJiiiiEEENS1_10collective13CollectiveMmaINS1_35MainloopSm100TmaUmmaWarpSpecializedILi14ELi2ELi2ENS5_IJNS4_1CILi1EEESB_SB_EEEEENS5_IJNSA_ILi128EEENSA_ILi256EEENSA_ILi32EEEEEENS_12float_e5m2_tENS5_IJSB_llEEENS_12float_e4m3_tENS5_IJlSB_lEEENS4_8TiledMMAINS4_8MMA_AtomIJNS4_10MMA_TraitsINS4_19SM100_MMA_F8F6F4_SSEJSI_SK_fSE_SF_NS4_17integral_constantINS4_4UMMA5MajorELSS_1EEENSQ_ISS_LSS_0EEENSQ_INSR_7ScaleInELSV_0EEESW_EEEEEENS4_6LayoutISC_NS5_IJNSA_ILi0EEES10_S10_EEEEENS5_IJNS4_10UnderscoreES13_S13_EEEEENS4_13SM90_TMA_LOADENS4_14ComposedLayoutINS4_7SwizzleILi3ELi4ELi3EEENS4_18smem_ptr_flag_bitsILi8EEENSZ_INS5_IJSE_NSA_ILi8EEEEEENS5_IJSB_SE_EEEEEEEvNS4_8identityES16_NS17_INS18_ILi1ELi4ELi3EEES1B_NSZ_INS5_IJS1C_SG_EEENS5_IJSG_SB_EEEEEEEvS1H_EENS_8epilogue10collective18CollectiveEpilogueINS1O_23Sm100TmaWarpSpecializedILi4ELi2ELi64ELb0ELb0EEEJSH_NS5_IJNSZ_ISE_SB_EENSZ_INSA_ILi64EEESB_EEEEESI_SL_SI_SL_NS1O_6fusion15FusionCallbacksIS1S_NS1X_17LinearCombinationISI_fSI_fLNS_15FloatRoundStyleE2EEESH_S1W_JEEENS4_5SM1004TMEM4LOAD26SM100_TMEM_LOAD_32dp32b64xES16_NS17_INS18_ILi2ELi4ELi3EEES1B_NSZ_INS5_IJS1C_S1U_EEENS5_IJS1U_SB_EEEEEEENS4_39AutoVectorizingCopyWithAssumedAlignmentILi128EEENS4_14SM90_TMA_STOREES2B_S2D_S2D_EEEvvEEEEvNT_6ParamsE:
	.zero		2944


//--------------------- SYMBOLS --------------------------

	.type		.nv.reservedSmem.offset0,@object
	.size		.nv.reservedSmem.offset0,0x4
	.type		.nv.reservedSmem.cap,@object
	.size		.nv.reservedSmem.cap,0x4
	.type		__assertfail,@function
